def matmul_kernel(
    a_ptr,
    b_ptr,
    c_ptr,
    M,
    N,
    K,
    stride_am,
    stride_ak,
    stride_bk,
    stride_bn,
    stride_cm,
    stride_cn,
    BLOCK_M: tl.constexpr,
    BLOCK_N: tl.constexpr,
    BLOCK_K: tl.constexpr,
    GROUP_M: tl.constexpr,
):
    pid = tl.program_id(axis=0)
    num_pid_m = tl.cdiv(M, BLOCK_M)
    num_pid_n = tl.cdiv(N, BLOCK_N)
    num_pid_in_group = GROUP_M * num_pid_n
    group_id = pid // num_pid_in_group
    first_pid_m = group_id * GROUP_M
    group_size_m = min(num_pid_m - first_pid_m, GROUP_M)
    pid_m = first_pid_m + ((pid % num_pid_in_group) % group_size_m)
    pid_n = (pid % num_pid_in_group) // group_size_m

    offs_am = (pid_m * BLOCK_M + tl.arange(0, BLOCK_M)) % M
    offs_bn = (pid_n * BLOCK_N + tl.arange(0, BLOCK_N)) % N
    offs_k = tl.arange(0, BLOCK_K)
    a_ptrs = a_ptr + offs_am[:, None] * stride_am + offs_k[None, :] * stride_ak
    b_ptrs = b_ptr + offs_k[:, None] * stride_bk + offs_bn[None, :] * stride_bn

    acc = tl.zeros((BLOCK_M, BLOCK_N), dtype=tl.float32)
    for kk in range(0, tl.cdiv(K, BLOCK_K)):
        a = tl.load(a_ptrs, mask=offs_k[None, :] < K - kk * BLOCK_K, other=0.0)
        b = tl.load(b_ptrs, mask=offs_k[:, None] < K - kk * BLOCK_K, other=0.0)
        acc = tl.dot(a, b, acc)
        a_ptrs += BLOCK_K * stride_ak
        b_ptrs += BLOCK_K * stride_bk

    c = acc.to(c_ptr.dtype.element_ty)
    offs_cm = pid_m * BLOCK_M + tl.arange(0, BLOCK_M)
    offs_cn = pid_n * BLOCK_N + tl.arange(0, BLOCK_N)
    c_ptrs = c_ptr + offs_cm[:, None] * stride_cm + offs_cn[None, :] * stride_cn
    mask = (offs_cm[:, None] < M) & (offs_cn[None, :] < N)
    tl.store(c_ptrs, c, mask=mask)

# config = {"BLOCK_K": 32, "BLOCK_M": 128, "BLOCK_N": 128, "GROUP_M": 4, "arch": "sm_100", "dtype": "fp8e5m2", "num_ctas": 1, "num_stages": 3, "num_warps": 4}
# arch = sm_100


// ===== COMPILED SASS (sm_100a) =====

	.target	sm_100a

	.elftype	@"ET_EXEC"


//--------------------- .note.nv.tkinfo           --------------------------
	.section	.note.nv.tkinfo,"",@"SHT_NOTE"
	.sectionflags	@"SHF_NOTE_NV_TKINFO"
	.tkinfo
        /*0018*/ 	.word	0x00000081
        /*0030*/ 	.string	""
        /*0030*/ 	.string	"ptxas-blackwell"
        /*0030*/ 	.string	"Cuda compilation tools, release 12.9, V12.9.86"
        /*0030*/ 	.string	"Build cuda_12.9.r12.9/compiler.36037853_0"
        /*0030*/ 	.string	"-v  -suppress-debug-info  -lineinfo  -arch sm_100a "



//--------------------- .note.nv.cuver            --------------------------
	.section	.note.nv.cuver,"",@"SHT_NOTE"
	.sectionflags	@"SHF_NOTE_NV_CUVER"
        /*0018*/ 	.short	0x0001
        /*001a*/ 	.short	0x0064
        /*001c*/ 	.short	0x0001
        /*001e*/ 	.short	0x0000
        /*0020*/ 	.short	0x0001
        /*0022*/ 	.short	0x0000


//--------------------- .nv.info                  --------------------------
	.section	.nv.info,"",@"SHT_CUDA_INFO"
	.align	4


	//----- nvinfo : EIATTR_REGCOUNT
	.align		4
        /*0000*/ 	.byte	0x04, 0x2f
        /*0002*/ 	.short	(.L_4 - .L_3)
	.align		4
.L_3:
        /*0004*/ 	.word	index@(matmul_kernel)
        /*0008*/ 	.word	0x000000d4


	//----- nvinfo : EIATTR_FRAME_SIZE
	.align		4
.L_4:
        /*000c*/ 	.byte	0x04, 0x11
        /*000e*/ 	.short	(.L_6 - .L_5)
	.align		4
.L_5:
        /*0010*/ 	.word	index@($__internal_2_$__cuda_sm10x_tcgen05_guardrail_trap_unallocated_columns_being_dealloced)
        /*0014*/ 	.word	0x00000000


	//----- nvinfo : EIATTR_FRAME_SIZE
	.align		4
.L_6:
        /*0018*/ 	.byte	0x04, 0x11
        /*001a*/ 	.short	(.L_8 - .L_7)
	.align		4
.L_7:
        /*001c*/ 	.word	index@($__internal_1_$__cuda_sm10x_tcgen05_guardrail_trap_phase_invalid_during_alloc)
        /*0020*/ 	.word	0x00000000


	//----- nvinfo : EIATTR_FRAME_SIZE
	.align		4
.L_8:
        /*0024*/ 	.byte	0x04, 0x11
        /*0026*/ 	.short	(.L_10 - .L_9)
	.align		4
.L_9:
        /*0028*/ 	.word	index@($__internal_0_$__cuda_sm10x_tcgen05_guardrail_trap_col_being_dealloced_not_returned_by_alloc)
        /*002c*/ 	.word	0x00000000


	//----- nvinfo : EIATTR_FRAME_SIZE
	.align		4
.L_10:
        /*0030*/ 	.byte	0x04, 0x11
        /*0032*/ 	.short	(.L_12 - .L_11)
	.align		4
.L_11:
        /*0034*/ 	.word	index@(matmul_kernel)
        /*0038*/ 	.word	0x00000000


	//----- nvinfo : EIATTR_MIN_STACK_SIZE
	.align		4
.L_12:
        /*003c*/ 	.byte	0x04, 0x12
        /*003e*/ 	.short	(.L_14 - .L_13)
	.align		4
.L_13:
        /*0040*/ 	.word	index@(matmul_kernel)
        /*0044*/ 	.word	0x00000000
.L_14:


//--------------------- .nv.info.matmul_kernel    --------------------------
	.section	.nv.info.matmul_kernel,"",@"SHT_CUDA_INFO"
	.sectionflags	@""
	.align	4


	//----- nvinfo : EIATTR_CUDA_API_VERSION
	.align		4
        /*0000*/ 	.byte	0x04, 0x37
        /*0002*/ 	.short	(.L_16 - .L_15)
.L_15:
        /*0004*/ 	.word	0x00000081


	//----- nvinfo : EIATTR_KPARAM_INFO
	.align		4
.L_16:
        /*0008*/ 	.byte	0x04, 0x17
        /*000a*/ 	.short	(.L_18 - .L_17)
.L_17:
        /*000c*/ 	.word	0x00000000
        /*0010*/ 	.short	0x000d
        /*0012*/ 	.short	0x0048
        /*0014*/ 	.byte	0x00, 0xf4, 0x21, 0x00


	//----- nvinfo : EIATTR_KPARAM_INFO
	.align		4
.L_18:
        /*0018*/ 	.byte	0x04, 0x17
        /*001a*/ 	.short	(.L_20 - .L_19)
.L_19:
        /*001c*/ 	.word	0x00000000
        /*0020*/ 	.short	0x000c
        /*0022*/ 	.short	0x0040
        /*0024*/ 	.byte	0x00, 0xf4, 0x21, 0x00


	//----- nvinfo : EIATTR_KPARAM_INFO
	.align		4
.L_20:
        /*0028*/ 	.byte	0x04, 0x17
        /*002a*/ 	.short	(.L_22 - .L_21)
.L_21:
        /*002c*/ 	.word	0x00000000
        /*0030*/ 	.short	0x000b
        /*0032*/ 	.short	0x0038
        /*0034*/ 	.byte	0x00, 0xf0, 0x11, 0x00


	//----- nvinfo : EIATTR_KPARAM_INFO
	.align		4
.L_22:
        /*0038*/ 	.byte	0x04, 0x17
        /*003a*/ 	.short	(.L_24 - .L_23)
.L_23:
        /*003c*/ 	.word	0x00000000
        /*0040*/ 	.short	0x000a
        /*0042*/ 	.short	0x0034
        /*0044*/ 	.byte	0x00, 0xf0, 0x11, 0x00


	//----- nvinfo : EIATTR_KPARAM_INFO
	.align		4
.L_24:
        /*0048*/ 	.byte	0x04, 0x17
        /*004a*/ 	.short	(.L_26 - .L_25)
.L_25:
        /*004c*/ 	.word	0x00000000
        /*0050*/ 	.short	0x0009
        /*0052*/ 	.short	0x0030
        /*0054*/ 	.byte	0x00, 0xf0, 0x11, 0x00


	//----- nvinfo : EIATTR_KPARAM_INFO
	.align		4
.L_26:
        /*0058*/ 	.byte	0x04, 0x17
        /*005a*/ 	.short	(.L_28 - .L_27)
.L_27:
        /*005c*/ 	.word	0x00000000
        /*0060*/ 	.short	0x0008
        /*0062*/ 	.short	0x002c
        /*0064*/ 	.byte	0x00, 0xf0, 0x11, 0x00


	//----- nvinfo : EIATTR_KPARAM_INFO
	.align		4
.L_28:
        /*0068*/ 	.byte	0x04, 0x17
        /*006a*/ 	.short	(.L_30 - .L_29)
.L_29:
        /*006c*/ 	.word	0x00000000
        /*0070*/ 	.short	0x0007
        /*0072*/ 	.short	0x0028
        /*0074*/ 	.byte	0x00, 0xf0, 0x11, 0x00


	//----- nvinfo : EIATTR_KPARAM_INFO
	.align		4
.L_30:
        /*0078*/ 	.byte	0x04, 0x17
        /*007a*/ 	.short	(.L_32 - .L_31)
.L_31:
        /*007c*/ 	.word	0x00000000
        /*0080*/ 	.short	0x0006
        /*0082*/ 	.short	0x0024
        /*0084*/ 	.byte	0x00, 0xf0, 0x11, 0x00


	//----- nvinfo : EIATTR_KPARAM_INFO
	.align		4
.L_32:
        /*0088*/ 	.byte	0x04, 0x17
        /*008a*/ 	.short	(.L_34 - .L_33)
.L_33:
        /*008c*/ 	.word	0x00000000
        /*0090*/ 	.short	0x0005
        /*0092*/ 	.short	0x0020
        /*0094*/ 	.byte	0x00, 0xf0, 0x11, 0x00


	//----- nvinfo : EIATTR_KPARAM_INFO
	.align		4
.L_34:
        /*0098*/ 	.byte	0x04, 0x17
        /*009a*/ 	.short	(.L_36 - .L_35)
.L_35:
        /*009c*/ 	.word	0x00000000
        /*00a0*/ 	.short	0x0004
        /*00a2*/ 	.short	0x001c
        /*00a4*/ 	.byte	0x00, 0xf0, 0x11, 0x00


	//----- nvinfo : EIATTR_KPARAM_INFO
	.align		4
.L_36:
        /*00a8*/ 	.byte	0x04, 0x17
        /*00aa*/ 	.short	(.L_38 - .L_37)
.L_37:
        /*00ac*/ 	.word	0x00000000
        /*00b0*/ 	.short	0x0003
        /*00b2*/ 	.short	0x0018
        /*00b4*/ 	.byte	0x00, 0xf0, 0x11, 0x00


	//----- nvinfo : EIATTR_KPARAM_INFO
	.align		4
.L_38:
        /*00b8*/ 	.byte	0x04, 0x17
        /*00ba*/ 	.short	(.L_40 - .L_39)
.L_39:
        /*00bc*/ 	.word	0x00000000
        /*00c0*/ 	.short	0x0002
        /*00c2*/ 	.short	0x0010
        /*00c4*/ 	.byte	0x00, 0xf4, 0x21, 0x00


	//----- nvinfo : EIATTR_KPARAM_INFO
	.align		4
.L_40:
        /*00c8*/ 	.byte	0x04, 0x17
        /*00ca*/ 	.short	(.L_42 - .L_41)
.L_41:
        /*00cc*/ 	.word	0x00000000
        /*00d0*/ 	.short	0x0001
        /*00d2*/ 	.short	0x0008
        /*00d4*/ 	.byte	0x00, 0xf4, 0x21, 0x00


	//----- nvinfo : EIATTR_KPARAM_INFO
	.align		4
.L_42:
        /*00d8*/ 	.byte	0x04, 0x17
        /*00da*/ 	.short	(.L_44 - .L_43)
.L_43:
        /*00dc*/ 	.word	0x00000000
        /*00e0*/ 	.short	0x0000
        /*00e2*/ 	.short	0x0000
        /*00e4*/ 	.byte	0x00, 0xf4, 0x21, 0x00


	//----- nvinfo : EIATTR_AT_ENTRY_FRAGMENTS
	.align		4
.L_44:
        /*00e8*/ 	.byte	0x04, 0x4f
        /*00ea*/ 	.short	(.L_46 - .L_45)


	//   ....[0]....
.L_45:
        /*00ec*/ 	.word	0x00000004


	//----- nvinfo : EIATTR_RESERVED_SMEM_USED
	.align		4
.L_46:
        /*00f0*/ 	.byte	0x01, 0x41
	.zero		2


	//----- nvinfo : EIATTR_SPARSE_MMA_MASK
	.align		4
        /*00f4*/ 	.byte	0x03, 0x50
        /*00f6*/ 	.short	0x0000


	//----- nvinfo : EIATTR_TCGEN05_1CTA_USED
	.align		4
        /*00f8*/ 	.byte	0x01, 0x51
	.zero		2


	//----- nvinfo : EIATTR_MAXREG_COUNT
	.align		4
        /*00fc*/ 	.byte	0x03, 0x1b
        /*00fe*/ 	.short	0x00ff


	//----- nvinfo : EIATTR_NUM_BARRIERS
	.align		4
        /*0100*/ 	.byte	0x02, 0x4c
        /*0102*/ 	.byte	0x01
	.zero		1


	//----- nvinfo : EIATTR_INT_WARP_WIDE_INSTR_OFFSETS
	.align		4
        /*0104*/ 	.byte	0x04, 0x31
        /*0106*/ 	.short	(.L_48 - .L_47)


	//   ....[0]....
.L_47:
        /*0108*/ 	.word	0x000024e0


	//   ....[1]....
        /*010c*/ 	.word	0x00002510


	//   ....[2]....
        /*0110*/ 	.word	0x00004420


	//   ....[3]....
        /*0114*/ 	.word	0x0000aad0


	//   ....[4]....
        /*0118*/ 	.word	0x0000ab20


	//----- nvinfo : EIATTR_COOP_GROUP_MASK_REGIDS
	.align		4
.L_48:
        /*011c*/ 	.byte	0x04, 0x29
        /*011e*/ 	.short	(.L_50 - .L_49)


	//   ....[0]....
.L_49:
        /*0120*/ 	.word	0xffffffff


	//   ....[1]....
        /*0124*/ 	.word	0xffffffff


	//   ....[2]....
        /*0128*/ 	.word	0xffffffff


	//   ....[3]....
        /*012c*/ 	.word	0xffffffff


	//----- nvinfo : EIATTR_COOP_GROUP_INSTR_OFFSETS
	.align		4
.L_50:
        /*0130*/ 	.byte	0x04, 0x28
        /*0132*/ 	.short	(.L_52 - .L_51)


	//   ....[0]....
.L_51:
        /*0134*/ 	.word	0x00000070


	//   ....[1]....
        /*0138*/ 	.word	0x00000330


	//   ....[2]....
        /*013c*/ 	.word	0x0000a960


	//   ....[3]....
        /*0140*/ 	.word	0x0000abd0


	//----- nvinfo : EIATTR_VRC_CTA_INIT_COUNT
	.align		4
.L_52:
        /*0144*/ 	.byte	0x02, 0x4a
        /*0146*/ 	.byte	0x80
	.zero		1


	//----- nvinfo : EIATTR_MBARRIER_INSTR_OFFSETS
	.align		4
        /*0148*/ 	.byte	0x04, 0x39
        /*014a*/ 	.short	(.L_54 - .L_53)


	//   ....[0]....
.L_53:
        /*014c*/ 	.word	0x00002660
        /*0150*/ 	.word	0x000000ff
        /*0154*/ 	.word	0x00000000
        /*0158*/ 	.short	0x0100
        /*015a*/ 	.byte	0x0d
	.zero		1


	//   ....[1]....
        /*015c*/ 	.word	0x00004480
        /*0160*/ 	.word	0x000000ff
        /*0164*/ 	.word	0x00004008
        /*0168*/ 	.short	0x0100
        /*016a*/ 	.byte	0x10
	.zero		1


	//   ....[2]....
        /*016c*/ 	.word	0x00004bc0
        /*0170*/ 	.word	0x000000ff
        /*0174*/ 	.word	0x00000000
        /*0178*/ 	.short	0x010a
        /*017a*/ 	.byte	0x0d
	.zero		1


	//   ....[3]....
        /*017c*/ 	.word	0x00006460
        /*0180*/ 	.word	0x000000ff
        /*0184*/ 	.word	0x00000000
        /*0188*/ 	.short	0x010a
        /*018a*/ 	.byte	0x0d
	.zero		1


	//   ....[4]....
        /*018c*/ 	.word	0x00006600
        /*0190*/ 	.word	0x000000ff
        /*0194*/ 	.word	0x00004000
        /*0198*/ 	.short	0x0108
        /*019a*/ 	.byte	0x10
	.zero		1


	//   ....[5]....
        /*019c*/ 	.word	0x00006690
        /*01a0*/ 	.word	0x000000ff
        /*01a4*/ 	.word	0x00004008
        /*01a8*/ 	.short	0x0108
        /*01aa*/ 	.byte	0x10
	.zero		1


	//   ....[6]....
        /*01ac*/ 	.word	0x0000abf0
        /*01b0*/ 	.word	0x000000ff
        /*01b4*/ 	.word	0x00000000
        /*01b8*/ 	.short	0x010a
        /*01ba*/ 	.byte	0x0d
	.zero		1


	//   ....[7]....
        /*01bc*/ 	.word	0x0000ac20
        /*01c0*/ 	.word	0x000000ff
        /*01c4*/ 	.word	0x00000000
        /*01c8*/ 	.short	0x010a
        /*01ca*/ 	.byte	0x0d
	.zero		1


	//----- nvinfo : EIATTR_NUM_MBARRIERS
	.align		4
.L_54:
        /*01cc*/ 	.byte	0x03, 0x38
        /*01ce*/ 	.short	0x0002


	//----- nvinfo : EIATTR_EXIT_INSTR_OFFSETS
	.align		4
        /*01d0*/ 	.byte	0x04, 0x1c
        /*01d2*/ 	.short	(.L_56 - .L_55)


	//   ....[0]....
.L_55:
        /*01d4*/ 	.word	0x0000abe0


	//----- nvinfo : EIATTR_REQNTID
	.align		4
.L_56:
        /*01d8*/ 	.byte	0x04, 0x10
        /*01da*/ 	.short	(.L_58 - .L_57)
.L_57:
        /*01dc*/ 	.word	0x00000080
        /*01e0*/ 	.word	0x00000001
        /*01e4*/ 	.word	0x00000001


	//----- nvinfo : EIATTR_CRS_STACK_SIZE
	.align		4
.L_58:
        /*01e8*/ 	.byte	0x04, 0x1e
        /*01ea*/ 	.short	(.L_60 - .L_59)
.L_59:
        /*01ec*/ 	.word	0x00000000


	//----- nvinfo : EIATTR_CBANK_PARAM_SIZE
	.align		4
.L_60:
        /*01f0*/ 	.byte	0x03, 0x19
        /*01f2*/ 	.short	0x0050


	//----- nvinfo : EIATTR_PARAM_CBANK
	.align		4
        /*01f4*/ 	.byte	0x04, 0x0a
        /*01f6*/ 	.short	(.L_62 - .L_61)
	.align		4
.L_61:
        /*01f8*/ 	.word	index@(.nv.constant0.matmul_kernel)
        /*01fc*/ 	.short	0x0380
        /*01fe*/ 	.short	0x0050


	//----- nvinfo : EIATTR_SW_WAR
	.align		4
.L_62:
        /*0200*/ 	.byte	0x04, 0x36
        /*0202*/ 	.short	(.L_64 - .L_63)
.L_63:
        /*0204*/ 	.word	0x00000008
.L_64:


//--------------------- .nv.compat                --------------------------
	.section	.nv.compat,"",@"SHT_CUDA_COMPAT_INFO"
	.align	4
        /*0000*/ 	.byte	0x02, 0x02, 0x02, 0x00, 0x02, 0x05, 0x05, 0x00, 0x02, 0x03, 0x00, 0x00, 0x02, 0x06, 0x01, 0x00


//--------------------- .nv.callgraph             --------------------------
	.section	.nv.callgraph,"",@"SHT_CUDA_CALLGRAPH"
	.align	4
	.sectionentsize	8
	.align		4
        /*0000*/ 	.word	0x00000000
	.align		4
        /*0004*/ 	.word	0xffffffff
	.align		4
        /*0008*/ 	.word	0x00000000
	.align		4
        /*000c*/ 	.word	0xfffffffe
	.align		4
        /*0010*/ 	.word	0x00000000
	.align		4
        /*0014*/ 	.word	0xfffffffd
	.align		4
        /*0018*/ 	.word	0x00000000
	.align		4
        /*001c*/ 	.word	0xfffffffc


//--------------------- .text.matmul_kernel       --------------------------
	.section	.text.matmul_kernel,"ax",@progbits
	.align	128
        .global         matmul_kernel
        .type           matmul_kernel,@function
        .size           matmul_kernel,(.L_x_20 - matmul_kernel)
        .other          matmul_kernel,@"STO_CUDA_ENTRY STV_DEFAULT"
matmul_kernel:
.text.matmul_kernel:
[----:B------:R-:W0:Y:S01]  /*0000*/  LDC R1, c[0x0][0x37c] ;  /* 0x0000df00ff017b82 */ /* 0x000e220000000800 */
[----:B------:R-:W1:Y:S01]  /*0010*/  S2R R88, SR_TID.X ;  /* 0x0000000000587919 */ /* 0x000e620000002100 */
[----:B------:R-:W2:Y:S01]  /*0020*/  LDCU.64 UR18, c[0x0][0x358] ;  /* 0x00006b00ff1277ac */ /* 0x000ea20008000a00 */
[----:B-1----:R-:W-:-:S13]  /*0030*/  ISETP.GE.U32.AND P0, PT, R88, 0x20, PT ;  /* 0x000000205800780c */ /* 0x002fda0003f06070 */
[----:B------:R-:W-:Y:S02]  /*0040*/  VOTEU.ANY UP0, P0 ;  /* 0x0000000000ff7886 */ /* 0x000fe40000000100 */
[----:B0-2---:R-:W-:Y:S05]  /*0050*/  BRA.U UP0, `(.L_x_0) ;  /* 0x0000000100b87547 */ /* 0x005fea000b800000 */
[----:B------:R-:W0:Y:S01]  /*0060*/  S2UR UR6, SR_CgaCtaId ;  /* 0x00000000000679c3 */ /* 0x000e220000008800 */
[----:B------:R-:W-:Y:S01]  /*0070*/  NOP ;  /* 0x0000000000007918 */ /* 0x000fe20000000000 */
[----:B------:R-:W-:Y:S02]  /*0080*/  UMOV UR4, 0x40 ;  /* 0x0000004000047882 */ /* 0x000fe40000000000 */
[----:B0-----:R-:W-:-:S09]  /*0090*/  ULEA UR4, UR6, UR4, 0x18 ;  /* 0x0000000406047291 */ /* 0x001fd2000f8ec0ff */
[----:B------:R-:W0:Y:S01]  /*00a0*/  LDS.U8 R0, [UR4] ;  /* 0x00000004ff007984 */ /* 0x000e220008000000 */
[----:B------:R-:W-:Y:S02]  /*00b0*/  UMOV UR4, 0x400 ;  /* 0x0000040000047882 */ /* 0x000fe40000000000 */
[----:B------:R-:W-:Y:S01]  /*00c0*/  ULEA UR4, UR6, UR4, 0x18 ;  /* 0x0000000406047291 */ /* 0x000fe2000f8ec0ff */
[----:B0-----:R-:W-:-:S13]  /*00d0*/  ISETP.NE.AND P0, PT, R0, RZ, PT ;  /* 0x000000ff0000720c */ /* 0x001fda0003f05270 */
[----:B------:R-:W-:Y:S05]  /*00e0*/  @P0 BRA `(.L_x_1) ;  /* 0x00000000007c0947 */ /* 0x000fea0003800000 */
[----:B------:R-:W-:-:S13]  /*00f0*/  ELECT P0, URZ, PT ;  /* 0x0000000000ff782f */ /* 0x000fda0003800000 */
[----:B------:R-:W-:Y:S05]  /*0100*/  @!P0 BRA `(.L_x_2) ;  /* 0x0000000000848947 */ /* 0x000fea0003800000 */
[----:B------:R-:W-:Y:S01]  /*0110*/  UMOV UR5, 0x4 ;  /* 0x0000000400057882 */ /* 0x000fe20000000000 */
[----:B------:R-:W-:Y:S02]  /*0120*/  IMAD.MOV.U32 R4, RZ, RZ, 0x1 ;  /* 0x00000001ff047424 */ /* 0x000fe400078e00ff */
[----:B------:R-:W-:Y:S02]  /*0130*/  IMAD.MOV.U32 R5, RZ, RZ, 0xf ;  /* 0x0000000fff057424 */ /* 0x000fe400078e00ff */
[----:B------:R-:W-:Y:S04]  /*0140*/  DEPBAR.LE SB0, 0x36 ;  /* 0x00008d800000791a */ /* 0x000fe80000000000 */
[----:B------:R-:W0:Y:S02]  /*0150*/  UTCATOMSWS.FIND_AND_SET.ALIGN UP1, UR5, UR5 ;  /* 0x00000005000575e3 */ /* 0x000e240008020800 */
[----:B0-----:R-:W-:-:S04]  /*0160*/  PLOP3.LUT P0, PT, PT, PT, UP1, 0x80, 0x8 ;  /* 0x000000000008781c */ /* 0x001fc80003f0f018 */
[----:B------:R-:W-:-:S04]  /*0170*/  SEL R0, RZ, 0xffffffff, !P0 ;  /* 0xffffffffff007807 */ /* 0x000fc80004000000 */
[----:B------:R-:W-:Y:S01]  /*0180*/  ISETP.NE.AND P0, PT, R0, RZ, PT ;  /* 0x000000ff0000720c */ /* 0x000fe20003f05270 */
[----:B------:R-:W-:-:S12]  /*0190*/  IMAD.U32 R0, RZ, RZ, UR5 ;  /* 0x00000005ff007e24 */ /* 0x000fd8000f8e00ff */
[----:B------:R-:W-:Y:S05]  /*01a0*/  @P0 BRA `(.L_x_3) ;  /* 0x0000000000240947 */ /* 0x000fea0003800000 */
.L_x_4:
[----:B------:R-:W-:Y:S05]  /*01b0*/  NANOSLEEP 0x64 ;  /* 0x000000640000795d */ /* 0x000fea0003800000 */
[----:B------:R-:W-:-:S05]  /*01c0*/  UMOV UR5, 0x4 ;  /* 0x0000000400057882 */ /* 0x000fca0000000000 */
[----:B------:R-:W-:Y:S04]  /*01d0*/  DEPBAR.LE SB0, 0x36 ;  /* 0x00008d800000791a */ /* 0x000fe80000000000 */
[----:B------:R-:W0:Y:S02]  /*01e0*/  UTCATOMSWS.FIND_AND_SET.ALIGN UP1, UR5, UR5 ;  /* 0x00000005000575e3 */ /* 0x000e240008020800 */
[----:B0-----:R-:W-:-:S04]  /*01f0*/  PLOP3.LUT P0, PT, PT, PT, UP1, 0x80, 0x8 ;  /* 0x000000000008781c */ /* 0x001fc80003f0f018 */
[----:B------:R-:W-:-:S04]  /*0200*/  SEL R0, RZ, 0xffffffff, !P0 ;  /* 0xffffffffff007807 */ /* 0x000fc80004000000 */
[----:B------:R-:W-:Y:S01]  /*0210*/  ISETP.NE.AND P0, PT, R0, RZ, PT ;  /* 0x000000ff0000720c */ /* 0x000fe20003f05270 */
[----:B------:R-:W-:-:S12]  /*0220*/  IMAD.U32 R0, RZ, RZ, UR5 ;  /* 0x00000005ff007e24 */ /* 0x000fd8000f8e00ff */
[----:B------:R-:W-:Y:S05]  /*0230*/  @!P0 BRA `(.L_x_4) ;  /* 0xfffffffc00dc8947 */ /* 0x000fea000383ffff */
.L_x_3:
[C---:B------:R-:W-:Y:S01]  /*0240*/  VIADD R3, R0.reuse, 0x10 ;  /* 0x0000001000037836 */ /* 0x040fe20000000000 */
[----:B------:R-:W-:Y:S01]  /*0250*/  UMOV UR5, 0x50 ;  /* 0x0000005000057882 */ /* 0x000fe20000000000 */
[----:B------:R-:W-:Y:S01]  /*0260*/  SHF.L.U32 R2, R5, R0, RZ ;  /* 0x0000000005027219 */ /* 0x000fe200000006ff */
[----:B------:R-:W-:Y:S01]  /*0270*/  ULEA UR5, UR6, UR5, 0x18 ;  /* 0x0000000506057291 */ /* 0x000fe2000f8ec0ff */
[----:B------:R-:W-:Y:S01]  /*0280*/  IMAD.SHL.U32 R0, R0, 0x20, RZ ;  /* 0x0000002000007824 */ /* 0x000fe200078e00ff */
[----:B------:R-:W-:-:S04]  /*0290*/  SHF.L.U32 R3, R4, R3, RZ ;  /* 0x0000000304037219 */ /* 0x000fc800000006ff */
[----:B------:R-:W-:-:S05]  /*02a0*/  LOP3.LUT R2, R3, R2, RZ, 0xfc, !PT ;  /* 0x0000000203027212 */ /* 0x000fca00078efcff */
[----:B------:R0:W-:Y:S04]  /*02b0*/  ATOMS.OR RZ, [UR5], R2 ;  /* 0x00000002ffff798c */ /* 0x0001e8000b000005 */
[----:B------:R0:W-:Y:S01]  /*02c0*/  STS [UR4], R0 ;  /* 0x00000000ff007988 */ /* 0x0001e20008000804 */
[----:B------:R-:W-:Y:S05]  /*02d0*/  BRA `(.L_x_2) ;  /* 0x0000000000107947 */ /* 0x000fea0003800000 */
.L_x_1:
[----:B------:R-:W-:Y:S01]  /*02e0*/  IMAD.MOV.U32 R0, RZ, RZ, -0x1 ;  /* 0xffffffffff007424 */ /* 0x000fe200078e00ff */
[----:B------:R-:W-:-:S04]  /*02f0*/  MOV R2, 0x320 ;  /* 0x0000032000027802 */ /* 0x000fc80000000f00 */
[----:B------:R0:W-:Y:S03]  /*0300*/  STS [UR4], R0 ;  /* 0x00000000ff007988 */ /* 0x0001e60008000804 */
[----:B0-----:R-:W-:Y:S05]  /*0310*/  CALL.REL.NOINC `($__internal_1_$__cuda_sm10x_tcgen05_guardrail_trap_phase_invalid_during_alloc) ;  /* 0x000000a800587944 */ /* 0x001fea0003c00000 */
.L_x_2:
[----:B------:R-:W-:Y:S05]  /*0320*/  WARPSYNC.ALL ;  /* 0x0000000000007948 */ /* 0x000fea0003800000 */
[----:B------:R-:W-:Y:S01]  /*0330*/  NOP ;  /* 0x0000000000007918 */ /* 0x000fe20000000000 */
.L_x_0:
[----:B------:R-:W1:Y:S01]  /*0340*/  LDC.64 R42, c[0x0][0x398] ;  /* 0x0000e600ff2a7b82 */ /* 0x000e620000000a00 */
[----:B------:R-:W2:Y:S01]  /*0350*/  S2R R5, SR_CTAID.X ;  /* 0x0000000000057919 */ /* 0x000ea20000002500 */
[----:B------:R-:W-:Y:S01]  /*0360*/  LOP3.LUT R146, R88, 0x7f, RZ, 0xc0, !PT ;  /* 0x0000007f58927812 */ /* 0x000fe200078ec0ff */
[----:B------:R-:W-:Y:S01]  /*0370*/  UMOV UR4, 0x400 ;  /* 0x0000040000047882 */ /* 0x000fe20000000000 */
[----:B------:R-:W3:Y:S04]  /*0380*/  LDCU UR9, c[0x0][0x3a4] ;  /* 0x00007480ff0977ac */ /* 0x000ee80008000800 */
[----:B------:R-:W4:Y:S01]  /*0390*/  S2UR UR5, SR_CgaCtaId ;  /* 0x00000000000579c3 */ /* 0x000f220000008800 */
[----:B------:R-:W0:Y:S01]  /*03a0*/  LDCU.128 UR20, c[0x0][0x380] ;  /* 0x00007000ff1477ac */ /* 0x000e220008000c00 */
[----:B------:R-:W-:-:S06]  /*03b0*/  UMOV UR7, 0x1 ;  /* 0x0000000100077882 */ /* 0x000fcc0000000000 */
[----:B------:R-:W0:Y:S02]  /*03c0*/  LDC.64 R124, c[0x0][0x3a8] ;  /* 0x0000ea00ff7c7b82 */ /* 0x000e240000000a00 */
[----:B01----:R-:W-:Y:S01]  /*03d0*/  VIADD R0, R43, 0x7f ;  /* 0x0000007f2b007836 */ /* 0x003fe20000000000 */
[----:B------:R-:W-:-:S04]  /*03e0*/  IABS R13, R42 ;  /* 0x0000002a000d7213 */ /* 0x000fc80000000000 */
[----:B------:R-:W-:Y:S01]  /*03f0*/  SHF.R.S32.HI R3, RZ, 0x1f, R0 ;  /* 0x0000001fff037819 */ /* 0x000fe20000011400 */
[----:B----4-:R-:W-:-:S03]  /*0400*/  ULEA UR16, UR5, UR4, 0x18 ;  /* 0x0000000405107291 */ /* 0x010fc6000f8ec0ff */
[----:B------:R-:W-:Y:S01]  /*0410*/  LEA.HI R3, R3, R0, RZ, 0x7 ;  /* 0x0000000003037211 */ /* 0x000fe200078f38ff */
[----:B------:R-:W-:Y:S01]  /*0420*/  BAR.SYNC.DEFER_BLOCKING 0x0 ;  /* 0x0000000000007b1d */ /* 0x000fe20000010000 */
[----:B--2---:R-:W-:Y:S02]  /*0430*/  IABS R8, R5 ;  /* 0x0000000500087213 */ /* 0x004fe40000000000 */
[----:B------:R-:W-:-:S05]  /*0440*/  SHF.R.S32.HI R3, RZ, 0x7, R3 ;  /* 0x00000007ff037819 */ /* 0x000fca0000011403 */
[----:B------:R-:W-:-:S05]  /*0450*/  IMAD.SHL.U32 R4, R3, 0x4, RZ ;  /* 0x0000000403047824 */ /* 0x000fca00078e00ff */
[-C--:B------:R-:W-:Y:S02]  /*0460*/  IABS R7, R4.reuse ;  /* 0x0000000400077213 */ /* 0x080fe40000000000 */
[----:B------:R-:W-:Y:S02]  /*0470*/  IABS R10, R4 ;  /* 0x00000004000a7213 */ /* 0x000fe40000000000 */
[----:B------:R-:W0:Y:S01]  /*0480*/  I2F.RP R0, R7 ;  /* 0x0000000700007306 */ /* 0x000e220000209400 */
[----:B------:R-:W1:Y:S07]  /*0490*/  LDS R18, [UR16] ;  /* 0x00000010ff127984 */ /* 0x000e6e0008000800 */
[----:B0-----:R-:W0:Y:S02]  /*04a0*/  MUFU.RCP R0, R0 ;  /* 0x0000000000007308 */ /* 0x001e240000001000 */
[----:B0-----:R-:W-:-:S02]  /*04b0*/  VIADD R2, R0, 0xffffffe ;  /* 0x0ffffffe00027836 */ /* 0x001fc40000000000 */
[----:B------:R-:W-:-:S04]  /*04c0*/  IMAD.MOV R0, RZ, RZ, -R10 ;  /* 0x000000ffff007224 */ /* 0x000fc800078e0a0a */
[----:B------:R0:W2:Y:S02]  /*04d0*/  F2I.FTZ.U32.TRUNC.NTZ R3, R2 ;  /* 0x0000000200037305 */ /* 0x0000a4000021f000 */
[----:B0-----:R-:W-:Y:S01]  /*04e0*/  IMAD.MOV.U32 R2, RZ, RZ, RZ ;  /* 0x000000ffff027224 */ /* 0x001fe200078e00ff */
[----:B-1----:R-:W-:Y:S01]  /*04f0*/  R2UR UR17, R18 ;  /* 0x00000000121172ca */ /* 0x002fe200000e0000 */
[----:B--2---:R-:W-:-:S04]  /*0500*/  IMAD.MOV R6, RZ, RZ, -R3 ;  /* 0x000000ffff067224 */ /* 0x004fc800078e0a03 */
[----:B------:R-:W-:Y:S02]  /*0510*/  IMAD R9, R6, R7, RZ ;  /* 0x0000000706097224 */ /* 0x000fe400078e02ff */
[----:B------:R-:W-:Y:S02]  /*0520*/  IMAD.MOV.U32 R6, RZ, RZ, R8 ;  /* 0x000000ffff067224 */ /* 0x000fe400078e0008 */
[----:B------:R-:W-:-:S06]  /*0530*/  IMAD.HI.U32 R3, R3, R9, R2 ;  /* 0x0000000903037227 */ /* 0x000fcc00078e0002 */
[----:B------:R-:W-:-:S04]  /*0540*/  IMAD.HI.U32 R3, R3, R6, RZ ;  /* 0x0000000603037227 */ /* 0x000fc800078e00ff */
[----:B------:R-:W-:Y:S01]  /*0550*/  IMAD R0, R3, R0, R6 ;  /* 0x0000000003007224 */ /* 0x000fe200078e0206 */
[----:B------:R-:W-:Y:S04]  /*0560*/  BAR.SYNC.DEFER_BLOCKING 0x0 ;  /* 0x0000000000007b1d */ /* 0x000fe80000010000 */
[----:B------:R-:W-:-:S13]  /*0570*/  ISETP.GT.U32.AND P1, PT, R7, R0, PT ;  /* 0x000000000700720c */ /* 0x000fda0003f24070 */
[----:B------:R-:W-:Y:S02]  /*0580*/  @!P1 IMAD.IADD R0, R0, 0x1, -R7 ;  /* 0x0000000100009824 */ /* 0x000fe400078e0a07 */
[----:B------:R-:W-:Y:S01]  /*0590*/  @!P1 VIADD R3, R3, 0x1 ;  /* 0x0000000103039836 */ /* 0x000fe20000000000 */
[----:B------:R-:W-:Y:S02]  /*05a0*/  ISETP.NE.AND P1, PT, R4, RZ, PT ;  /* 0x000000ff0400720c */ /* 0x000fe40003f25270 */
[----:B------:R-:W-:Y:S02]  /*05b0*/  ISETP.GE.U32.AND P0, PT, R0, R7, PT ;  /* 0x000000070000720c */ /* 0x000fe40003f06070 */
[----:B------:R-:W-:-:S04]  /*05c0*/  LOP3.LUT R0, R5, R4, RZ, 0x3c, !PT ;  /* 0x0000000405007212 */ /* 0x000fc800078e3cff */
[----:B------:R-:W-:Y:S01]  /*05d0*/  ISETP.GE.AND P2, PT, R0, RZ, PT ;  /* 0x000000ff0000720c */ /* 0x000fe20003f46270 */
[----:B------:R-:W-:-:S06]  /*05e0*/  VIADD R0, R42, 0x7f ;  /* 0x0000007f2a007836 */ /* 0x000fcc0000000000 */
[----:B------:R-:W-:-:S04]  /*05f0*/  @P0 VIADD R3, R3, 0x1 ;  /* 0x0000000103030836 */ /* 0x000fc80000000000 */
[----:B------:R-:W-:Y:S01]  /*0600*/  IMAD.MOV.U32 R2, RZ, RZ, R3 ;  /* 0x000000ffff027224 */ /* 0x000fe200078e0003 */
[----:B------:R-:W-:-:S03]  /*0610*/  SHF.R.S32.HI R3, RZ, 0x1f, R0 ;  /* 0x0000001fff037819 */ /* 0x000fc60000011400 */
[----:B------:R-:W-:Y:S01]  /*0620*/  @!P2 IMAD.MOV R2, RZ, RZ, -R2 ;  /* 0x000000ffff02a224 */ /* 0x000fe200078e0a02 */
[----:B------:R-:W-:Y:S02]  /*0630*/  @!P1 LOP3.LUT R2, RZ, R4, RZ, 0x33, !PT ;  /* 0x00000004ff029212 */ /* 0x000fe400078e33ff */
[----:B------:R-:W-:-:S03]  /*0640*/  LEA.HI R3, R3, R0, RZ, 0x7 ;  /* 0x0000000003037211 */ /* 0x000fc600078f38ff */
[----:B------:R-:W-:Y:S02]  /*0650*/  IMAD.SHL.U32 R8, R2, 0x4, RZ ;  /* 0x0000000402087824 */ /* 0x000fe400078e00ff */
[----:B------:R-:W-:-:S03]  /*0660*/  IMAD.MOV R2, RZ, RZ, -R2 ;  /* 0x000000ffff027224 */ /* 0x000fc600078e0a02 */
[----:B------:R-:W-:Y:S01]  /*0670*/  LEA.HI.SX32 R3, R3, -R8, 0x19 ;  /* 0x8000000803037211 */ /* 0x000fe200078fcaff */
[----:B------:R-:W-:-:S03]  /*0680*/  IMAD R10, R4, R2, R5 ;  /* 0x00000002040a7224 */ /* 0x000fc600078e0205 */
[----:B------:R-:W-:Y:S02]  /*0690*/  VIMNMX R11, PT, PT, R3, 0x4, PT ;  /* 0x00000004030b7848 */ /* 0x000fe40003fe0100 */
[----:B------:R-:W-:Y:S02]  /*06a0*/  IABS R7, R10 ;  /* 0x0000000a00077213 */ /* 0x000fe40000000000 */
[-C--:B------:R-:W-:Y:S02]  /*06b0*/  IABS R9, R11.reuse ;  /* 0x0000000b00097213 */ /* 0x080fe40000000000 */
[----:B------:R-:W-:Y:S02]  /*06c0*/  IABS R4, R11 ;  /* 0x0000000b00047213 */ /* 0x000fe40000000000 */
[----:B------:R-:W0:Y:S08]  /*06d0*/  I2F.RP R0, R9 ;  /* 0x0000000900007306 */ /* 0x000e300000209400 */
[----:B0-----:R-:W0:Y:S02]  /*06e0*/  MUFU.RCP R0, R0 ;  /* 0x0000000000007308 */ /* 0x001e240000001000 */
[----:B0-----:R-:W-:-:S02]  /*06f0*/  VIADD R3, R0, 0xffffffe ;  /* 0x0ffffffe00037836 */ /* 0x001fc40000000000 */
[----:B------:R-:W-:-:S04]  /*0700*/  IMAD.MOV R0, RZ, RZ, -R4 ;  /* 0x000000ffff007224 */ /* 0x000fc800078e0a04 */
[----:B------:R-:W0:Y:S02]  /*0710*/  F2I.FTZ.U32.TRUNC.NTZ R3, R3 ;  /* 0x0000000300037305 */ /* 0x000e24000021f000 */
[----:B0-----:R-:W-:-:S04]  /*0720*/  IMAD.MOV R6, RZ, RZ, -R3 ;  /* 0x000000ffff067224 */ /* 0x001fc800078e0a03 */
[----:B------:R-:W-:Y:S02]  /*0730*/  IMAD.MOV.U32 R2, RZ, RZ, R6 ;  /* 0x000000ffff027224 */ /* 0x000fe400078e0006 */
[----:B------:R-:W0:Y:S02]  /*0740*/  I2F.RP R6, R13 ;  /* 0x0000000d00067306 */ /* 0x000e240000209400 */
[----:B------:R-:W-:Y:S02]  /*0750*/  IMAD R5, R2, R9, RZ ;  /* 0x0000000902057224 */ /* 0x000fe400078e02ff */
[----:B------:R-:W-:-:S04]  /*0760*/  IMAD.MOV.U32 R2, RZ, RZ, RZ ;  /* 0x000000ffff027224 */ /* 0x000fc800078e00ff */
[----:B------:R-:W-:Y:S01]  /*0770*/  IMAD.HI.U32 R2, R3, R5, R2 ;  /* 0x0000000503027227 */ /* 0x000fe200078e0002 */
[----:B------:R-:W-:-:S05]  /*0780*/  IABS R3, R43 ;  /* 0x0000002b00037213 */ /* 0x000fca0000000000 */
[----:B------:R-:W-:Y:S01]  /*0790*/  IMAD.HI.U32 R2, R2, R7, RZ ;  /* 0x0000000702027227 */ /* 0x000fe200078e00ff */
[----:B0-----:R-:W0:Y:S03]  /*07a0*/  MUFU.RCP R6, R6 ;  /* 0x0000000600067308 */ /* 0x001e260000001000 */
[----:B------:R-:W-:-:S05]  /*07b0*/  IMAD R0, R2, R0, R7 ;  /* 0x0000000002007224 */ /* 0x000fca00078e0207 */
[----:B------:R-:W-:Y:S01]  /*07c0*/  ISETP.GT.U32.AND P1, PT, R9, R0, PT ;  /* 0x000000000900720c */ /* 0x000fe20003f24070 */
[----:B------:R-:W1:Y:S01]  /*07d0*/  I2F.RP R7, R3 ;  /* 0x0000000300077306 */ /* 0x000e620000209400 */
[----:B0-----:R-:W-:-:S11]  /*07e0*/  VIADD R4, R6, 0xffffffe ;  /* 0x0ffffffe06047836 */ /* 0x001fd60000000000 */
[----:B------:R-:W-:Y:S01]  /*07f0*/  @!P1 IMAD.IADD R0, R0, 0x1, -R9 ;  /* 0x0000000100009824 */ /* 0x000fe200078e0a09 */
[----:B------:R0:W-:Y:S01]  /*0800*/  F2I.FTZ.U32.TRUNC.NTZ R5, R4 ;  /* 0x0000000400057305 */ /* 0x0001e2000021f000 */
[----:B------:R-:W-:Y:S01]  /*0810*/  @!P1 VIADD R2, R2, 0x1 ;  /* 0x0000000102029836 */ /* 0x000fe20000000000 */
[----:B------:R-:W-:Y:S02]  /*0820*/  ISETP.NE.AND P1, PT, R11, RZ, PT ;  /* 0x000000ff0b00720c */ /* 0x000fe40003f25270 */
[----:B------:R-:W-:Y:S02]  /*0830*/  ISETP.GE.U32.AND P0, PT, R0, R9, PT ;  /* 0x000000090000720c */ /* 0x000fe40003f06070 */
[----:B------:R-:W-:Y:S02]  /*0840*/  LOP3.LUT R0, R10, R11, RZ, 0x3c, !PT ;  /* 0x0000000b0a007212 */ /* 0x000fe400078e3cff */
[----:B-1----:R-:W1:Y:S01]  /*0850*/  MUFU.RCP R7, R7 ;  /* 0x0000000700077308 */ /* 0x002e620000001000 */
[----:B0-----:R-:W-:Y:S01]  /*0860*/  IMAD.MOV.U32 R4, RZ, RZ, RZ ;  /* 0x000000ffff047224 */ /* 0x001fe200078e00ff */
[----:B------:R-:W-:-:S07]  /*0870*/  ISETP.GE.AND P2, PT, R0, RZ, PT ;  /* 0x000000ff0000720c */ /* 0x000fce0003f46270 */
[----:B------:R-:W-:-:S06]  /*0880*/  @P0 VIADD R2, R2, 0x1 ;  /* 0x0000000102020836 */ /* 0x000fcc0000000000 */
[----:B------:R-:W-:Y:S01]  /*0890*/  @!P2 IMAD.MOV R2, RZ, RZ, -R2 ;  /* 0x000000ffff02a224 */ /* 0x000fe200078e0a02 */
[----:B------:R-:W-:Y:S01]  /*08a0*/  @!P1 LOP3.LUT R2, RZ, R11, RZ, 0x33, !PT ;  /* 0x0000000bff029212 */ /* 0x000fe200078e33ff */
[----:B-1----:R-:W-:-:S04]  /*08b0*/  VIADD R6, R7, 0xffffffe ;  /* 0x0ffffffe07067836 */ /* 0x002fc80000000000 */
[----:B------:R-:W-:Y:S01]  /*08c0*/  IMAD.MOV R0, RZ, RZ, -R2 ;  /* 0x000000ffff007224 */ /* 0x000fe200078e0a02 */
[----:B------:R-:W0:Y:S03]  /*08d0*/  F2I.FTZ.U32.TRUNC.NTZ R7, R6 ;  /* 0x0000000600077305 */ /* 0x000e26000021f000 */
[----:B------:R-:W-:Y:S01]  /*08e0*/  IMAD R0, R11, R0, R10 ;  /* 0x000000000b007224 */ /* 0x000fe200078e020a */
[----:B------:R-:W-:-:S03]  /*08f0*/  SHF.R.U32.HI R11, RZ, 0x5, R88 ;  /* 0x00000005ff0b7819 */ /* 0x000fc60000011658 */
[----:B------:R-:W-:Y:S01]  /*0900*/  IMAD.IADD R9, R8, 0x1, R0 ;  /* 0x0000000108097824 */ /* 0x000fe200078e0200 */
[----:B------:R-:W-:Y:S01]  /*0910*/  SGXT.U32 R11, R11, 0x2 ;  /* 0x000000020b0b781a */ /* 0x000fe20000000000 */
[----:B------:R-:W-:Y:S02]  /*0920*/  IMAD.MOV R8, RZ, RZ, -R5 ;  /* 0x000000ffff087224 */ /* 0x000fe400078e0a05 */
[----:B------:R-:W-:Y:S02]  /*0930*/  IMAD.SHL.U32 R0, R2, 0x80, RZ ;  /* 0x0000008002007824 */ /* 0x000fe400078e00ff */
[----:B------:R-:W-:Y:S02]  /*0940*/  IMAD R15, R8, R13, RZ ;  /* 0x0000000d080f7224 */ /* 0x000fe400078e02ff */
[----:B0-----:R-:W-:Y:S01]  /*0950*/  IMAD.MOV R6, RZ, RZ, -R7 ;  /* 0x000000ffff067224 */ /* 0x001fe200078e0a07 */
[----:B------:R-:W-:Y:S01]  /*0960*/  LOP3.LUT R11, R0, R11, RZ, 0xfc, !PT ;  /* 0x0000000b000b7212 */ /* 0x000fe200078efcff */
[----:B------:R-:W-:-:S03]  /*0970*/  IMAD.HI.U32 R4, R5, R15, R4 ;  /* 0x0000000f05047227 */ /* 0x000fc600078e0004 */
[----:B------:R-:W-:Y:S01]  /*0980*/  LOP3.LUT R15, R11, 0x4, RZ, 0xfc, !PT ;  /* 0x000000040b0f7812 */ /* 0x000fe200078efcff */
[----:B------:R-:W-:Y:S01]  /*0990*/  IMAD R2, R9, 0x80, R146 ;  /* 0x0000008009027824 */ /* 0x000fe200078e0292 */
[----:B------:R-:W-:Y:S01]  /*09a0*/  LOP3.LUT R17, R11, 0xc, RZ, 0xfc, !PT ;  /* 0x0000000c0b117812 */ /* 0x000fe200078efcff */
[----:B------:R-:W-:Y:S01]  /*09b0*/  IMAD R5, R6, R3, RZ ;  /* 0x0000000306057224 */ /* 0x000fe200078e02ff */
[----:B------:R-:W-:Y:S01]  /*09c0*/  IABS R9, R15 ;  /* 0x0000000f00097213 */ /* 0x000fe20000000000 */
[----:B------:R-:W-:Y:S01]  /*09d0*/  IMAD.MOV.U32 R6, RZ, RZ, RZ ;  /* 0x000000ffff067224 */ /* 0x000fe200078e00ff */
[----:B------:R-:W-:Y:S02]  /*09e0*/  IABS R8, R2 ;  /* 0x0000000200087213 */ /* 0x000fe40000000000 */
[----:B------:R-:W-:Y:S01]  /*09f0*/  IABS R14, R17 ;  /* 0x00000011000e7213 */ /* 0x000fe20000000000 */
[----:B------:R-:W-:Y:S01]  /*0a00*/  IMAD.HI.U32 R6, R7, R5, R6 ;  /* 0x0000000507067227 */ /* 0x000fe200078e0006 */
[----:B------:R-:W-:-:S02]  /*0a10*/  ISETP.GE.AND P6, PT, R17, RZ, PT ;  /* 0x000000ff1100720c */ /* 0x000fc40003fc6270 */
[C---:B------:R-:W-:Y:S01]  /*0a20*/  LOP3.LUT R17, R11.reuse, 0x24, RZ, 0xfc, !PT ;  /* 0x000000240b117812 */ /* 0x040fe200078efcff */
[----:B------:R-:W-:Y:S01]  /*0a30*/  IMAD.MOV.U32 R7, RZ, RZ, R9 ;  /* 0x000000ffff077224 */ /* 0x000fe200078e0009 */
[C---:B------:R-:W-:Y:S01]  /*0a40*/  LOP3.LUT R9, R11.reuse, 0x8, RZ, 0xfc, !PT ;  /* 0x000000080b097812 */ /* 0x040fe200078efcff */
[----:B------:R-:W-:Y:S01]  /*0a50*/  IMAD.HI.U32 R4, R4, R8, RZ ;  /* 0x0000000804047227 */ /* 0x000fe200078e00ff */
[C---:B------:R-:W-:Y:S02]  /*0a60*/  LOP3.LUT R19, R11.reuse, 0x28, RZ, 0xfc, !PT ;  /* 0x000000280b137812 */ /* 0x040fe400078efcff */
[----:B------:R-:W-:Y:S01]  /*0a70*/  IABS R12, R9 ;  /* 0x00000009000c7213 */ /* 0x000fe20000000000 */
[C---:B------:R-:W-:Y:S01]  /*0a80*/  IMAD.HI.U32 R5, R6.reuse, R7, RZ ;  /* 0x0000000706057227 */ /* 0x040fe200078e00ff */
[----:B------:R-:W-:Y:S02]  /*0a90*/  IABS R24, R19 ;  /* 0x0000001300187213 */ /* 0x000fe40000000000 */
[C---:B------:R-:W-:Y:S01]  /*0aa0*/  LOP3.LUT R21, R11.reuse, 0x34, RZ, 0xfc, !PT ;  /* 0x000000340b157812 */ /* 0x040fe200078efcff */
[----:B------:R-:W-:Y:S01]  /*0ab0*/  IMAD.MOV R4, RZ, RZ, -R4 ;  /* 0x000000ffff047224 */ /* 0x000fe200078e0a04 */
[----:B------:R-:W-:Y:S01]  /*0ac0*/  LOP3.LUT R33, R11, 0x64, RZ, 0xfc, !PT ;  /* 0x000000640b217812 */ /* 0x000fe200078efcff */
[----:B------:R-:W-:Y:S01]  /*0ad0*/  IMAD.MOV R10, RZ, RZ, -R5 ;  /* 0x000000ffff0a7224 */ /* 0x000fe200078e0a05 */
[----:B------:R-:W-:Y:S01]  /*0ae0*/  IABS R30, R21 ;  /* 0x00000015001e7213 */ /* 0x000fe20000000000 */
[----:B------:R-:W-:Y:S01]  /*0af0*/  IMAD R4, R13, R4, R8 ;  /* 0x000000040d047224 */ /* 0x000fe200078e0208 */
[----:B------:R-:W-:Y:S01]  /*0b00*/  IABS R66, R33 ;  /* 0x0000002100427213 */ /* 0x000fe20000000000 */
[----:B------:R-:W-:Y:S01]  /*0b10*/  IMAD R8, R3, R10, R7 ;  /* 0x0000000a03087224 */ /* 0x000fe200078e0207 */
[----:B------:R-:W-:Y:S01]  /*0b20*/  LOP3.LUT R10, R11, 0x10, RZ, 0xfc, !PT ;  /* 0x000000100b0a7812 */ /* 0x000fe200078efcff */
[----:B------:R-:W-:Y:S01]  /*0b30*/  IMAD.HI.U32 R5, R6, R12, RZ ;  /* 0x0000000c06057227 */ /* 0x000fe200078e00ff */
[----:B------:R-:W-:-:S02]  /*0b40*/  ISETP.GT.U32.AND P0, PT, R13, R4, PT ;  /* 0x000000040d00720c */ /* 0x000fc40003f04070 */
[----:B------:R-:W-:Y:S01]  /*0b50*/  ISETP.GT.U32.AND P1, PT, R3, R8, PT ;  /* 0x000000080300720c */ /* 0x000fe20003f24070 */
[----:B------:R-:W-:Y:S01]  /*0b60*/  IMAD.MOV R7, RZ, RZ, -R5 ;  /* 0x000000ffff077224 */ /* 0x000fe200078e0a05 */
[----:B------:R-:W-:Y:S01]  /*0b70*/  IABS R16, R10 ;  /* 0x0000000a00107213 */ /* 0x000fe20000000000 */
[----:B------:R-:W-:Y:S01]  /*0b80*/  IMAD.HI.U32 R5, R6, R14, RZ ;  /* 0x0000000e06057227 */ /* 0x000fe200078e00ff */
[C---:B------:R-:W-:Y:S02]  /*0b90*/  LOP3.LUT R37, R11.reuse, 0x6c, RZ, 0xfc, !PT ;  /* 0x0000006c0b257812 */ /* 0x040fe400078efcff */
[----:B------:R-:W-:Y:S01]  /*0ba0*/  LOP3.LUT R31, R11, 0x60, RZ, 0xfc, !PT ;  /* 0x000000600b1f7812 */ /* 0x000fe200078efcff */
[----:B------:R-:W-:Y:S01]  /*0bb0*/  IMAD.MOV R5, RZ, RZ, -R5 ;  /* 0x000000ffff057224 */ /* 0x000fe200078e0a05 */
[----:B------:R-:W-:Y:S01]  /*0bc0*/  IABS R70, R37 ;  /* 0x0000002500467213 */ /* 0x000fe20000000000 */
[C---:B------:R-:W-:Y:S01]  /*0bd0*/  IMAD R12, R3.reuse, R7, R12 ;  /* 0x00000007030c7224 */ /* 0x040fe200078e020c */
[----:B------:R-:W-:Y:S01]  /*0be0*/  SHF.R.U32.HI R7, RZ, 0x5, R88 ;  /* 0x00000005ff077819 */ /* 0x000fe20000011658 */
[----:B------:R-:W-:Y:S01]  /*0bf0*/  IMAD R14, R3, R5, R14 ;  /* 0x00000005030e7224 */ /* 0x000fe200078e020e */
[----:B------:R-:W-:Y:S01]  /*0c00*/  LOP3.LUT R35, R11, 0x68, RZ, 0xfc, !PT ;  /* 0x000000680b237812 */ /* 0x000fe200078efcff */
[----:B------:R-:W-:Y:S01]  /*0c10*/  @!P1 IMAD.IADD R8, R8, 0x1, -R3 ;  /* 0x0000000108089824 */ /* 0x000fe200078e0a03 */
[C---:B------:R-:W-:Y:S01]  /*0c20*/  ISETP.GT.U32.AND P2, PT, R3.reuse, R12, PT ;  /* 0x0000000c0300720c */ /* 0x040fe20003f44070 */
[----:B------:R-:W-:Y:S01]  /*0c30*/  IMAD.HI.U32 R5, R6, R16, RZ ;  /* 0x0000001006057227 */ /* 0x000fe200078e00ff */
[----:B------:R-:W-:-:S02]  /*0c40*/  ISETP.GT.U32.AND P4, PT, R3, R14, PT ;  /* 0x0000000e0300720c */ /* 0x000fc40003f84070 */
[----:B------:R-:W-:Y:S01]  /*0c50*/  ISETP.GT.U32.AND P3, PT, R3, R8, PT ;  /* 0x000000080300720c */ /* 0x000fe20003f64070 */
[----:B------:R-:W-:Y:S01]  /*0c60*/  @!P0 IMAD.IADD R4, R4, 0x1, -R13 ;  /* 0x0000000104048824 */ /* 0x000fe200078e0a0d */
[----:B------:R-:W-:Y:S01]  /*0c70*/  ISETP.GE.AND P0, PT, R15, RZ, PT ;  /* 0x000000ff0f00720c */ /* 0x000fe20003f06270 */
[----:B------:R-:W-:Y:S01]  /*0c80*/  IMAD.MOV R5, RZ, RZ, -R5 ;  /* 0x000000ffff057224 */ /* 0x000fe200078e0a05 */
[----:B------:R-:W-:Y:S02]  /*0c90*/  ISETP.GE.AND P1, PT, R9, RZ, PT ;  /* 0x000000ff0900720c */ /* 0x000fe40003f26270 */
[----:B------:R-:W-:Y:S01]  /*0ca0*/  ISETP.GT.U32.AND P5, PT, R13, R4, PT ;  /* 0x000000040d00720c */ /* 0x000fe20003fa4070 */
[----:B------:R-:W-:Y:S01]  /*0cb0*/  IMAD R16, R3, R5, R16 ;  /* 0x0000000503107224 */ /* 0x000fe200078e0210 */
[C---:B------:R-:W-:Y:S01]  /*0cc0*/  LOP3.LUT R5, R11.reuse, 0x14, RZ, 0xfc, !PT ;  /* 0x000000140b057812 */ /* 0x040fe200078efcff */
[--C-:B------:R-:W-:Y:S01]  /*0cd0*/  @!P2 IMAD.IADD R12, R12, 0x1, -R3.reuse ;  /* 0x000000010c0ca824 */ /* 0x100fe200078e0a03 */
[----:B------:R-:W-:Y:S01]  /*0ce0*/  LOP3.LUT R9, R11, 0x20, RZ, 0xfc, !PT ;  /* 0x000000200b097812 */ /* 0x000fe200078efcff */
[--C-:B------:R-:W-:Y:S01]  /*0cf0*/  @!P4 IMAD.IADD R14, R14, 0x1, -R3.reuse ;  /* 0x000000010e0ec824 */ /* 0x100fe200078e0a03 */
[----:B------:R-:W-:Y:S01]  /*0d00*/  ISETP.GE.AND P4, PT, R5, RZ, PT ;  /* 0x000000ff0500720c */ /* 0x000fe20003f86270 */
[----:B------:R-:W-:Y:S01]  /*0d10*/  @!P3 IMAD.IADD R8, R8, 0x1, -R3 ;  /* 0x000000010808b824 */ /* 0x000fe200078e0a03 */
[----:B------:R-:W-:-:S02]  /*0d20*/  ISETP.GT.U32.AND P2, PT, R3, R12, PT ;  /* 0x0000000c0300720c */ /* 0x000fc40003f44070 */
[----:B------:R-:W-:Y:S02]  /*0d30*/  ISETP.GT.U32.AND P3, PT, R3, R14, PT ;  /* 0x0000000e0300720c */ /* 0x000fe40003f64070 */
[----:B------:R-:W-:Y:S01]  /*0d40*/  IABS R5, R5 ;  /* 0x0000000500057213 */ /* 0x000fe20000000000 */
[----:B------:R-:W-:Y:S01]  /*0d50*/  @!P5 IMAD.IADD R4, R4, 0x1, -R13 ;  /* 0x000000010404d824 */ /* 0x000fe200078e0a0d */
[----:B------:R-:W-:Y:S02]  /*0d60*/  R2UR UR8, R7 ;  /* 0x00000000070872ca */ /* 0x000fe400000e0000 */
[----:B------:R-:W-:Y:S02]  /*0d70*/  LOP3.LUT R7, R11, 0x18, RZ, 0xfc, !PT ;  /* 0x000000180b077812 */ /* 0x000fe400078efcff */
[----:B------:R-:W-:Y:S02]  /*0d80*/  IABS R15, R9 ;  /* 0x00000009000f7213 */ /* 0x000fe40000000000 */
[----:B------:R-:W-:Y:S01]  /*0d90*/  ISETP.GE.AND P5, PT, R10, RZ, PT ;  /* 0x000000ff0a00720c */ /* 0x000fe20003fa6270 */
[--C-:B------:R-:W-:Y:S01]  /*0da0*/  @!P2 IMAD.IADD R12, R12, 0x1, -R3.reuse ;  /* 0x000000010c0ca824 */ /* 0x100fe200078e0a03 */
[----:B------:R-:W-:Y:S01]  /*0db0*/  ISETP.GE.AND P2, PT, R9, RZ, PT ;  /* 0x000000ff0900720c */ /* 0x000fe20003f46270 */
[----:B------:R-:W-:Y:S01]  /*0dc0*/  @!P3 IMAD.IADD R14, R14, 0x1, -R3 ;  /* 0x000000010e0eb824 */ /* 0x000fe200078e0a03 */
[----:B------:R-:W-:Y:S01]  /*0dd0*/  ISETP.GT.U32.AND P3, PT, R3, R16, PT ;  /* 0x000000100300720c */ /* 0x000fe20003f64070 */
[----:B------:R-:W-:Y:S01]  /*0de0*/  IMAD.MOV.U32 R9, RZ, RZ, R5 ;  /* 0x000000ffff097224 */ /* 0x000fe200078e0005 */
[----:B------:R-:W-:Y:S01]  /*0df0*/  IABS R13, R7 ;  /* 0x00000007000d7213 */ /* 0x000fe20000000000 */
[----:B------:R-:W-:Y:S01]  /*0e00*/  IMAD.MOV.U32 R10, RZ, RZ, R8 ;  /* 0x000000ffff0a7224 */ /* 0x000fe200078e0008 */
[----:B------:R-:W-:Y:S01]  /*0e10*/  IABS R62, R31 ;  /* 0x0000001f003e7213 */ /* 0x000fe20000000000 */
[C---:B------:R-:W-:Y:S01]  /*0e20*/  IMAD.HI.U32 R5, R6.reuse, R9, RZ ;  /* 0x0000000906057227 */ /* 0x040fe200078e00ff */
[----:B------:R-:W-:Y:S01]  /*0e30*/  IABS R68, R35 ;  /* 0x0000002300447213 */ /* 0x000fe20000000000 */
[----:B------:R-:W-:Y:S01]  /*0e40*/  USHF.L.U32 UR4, UR8, 0x15, URZ ;  /* 0x0000001508047899 */ /* 0x000fe200080006ff */
[----:B------:R-:W-:Y:S01]  /*0e50*/  LOP3.LUT R39, R11, 0x70, RZ, 0xfc, !PT ;  /* 0x000000700b277812 */ /* 0x000fe200078efcff */
[----:B------:R-:W-:Y:S01]  /*0e60*/  @!P0 IMAD.MOV R10, RZ, RZ, -R10 ;  /* 0x000000ffff0a8224 */ /* 0x000fe200078e0a0a */
[----:B------:R-:W-:Y:S01]  /*0e70*/  ISETP.GE.AND P0, PT, R7, RZ, PT ;  /* 0x000000ff0700720c */ /* 0x000fe20003f06270 */
[C---:B------:R-:W-:Y:S01]  /*0e80*/  IMAD.HI.U32 R8, R6.reuse, R15, RZ ;  /* 0x0000000f06087227 */ /* 0x040fe200078e00ff */
[----:B------:R-:W-:Y:S01]  /*0e90*/  IABS R72, R39 ;  /* 0x0000002700487213 */ /* 0x000fe20000000000 */
[----:B------:R-:W-:Y:S01]  /*0ea0*/  ULOP3.LUT UR4, UR4, 0x600000, URZ, 0xc0, !UPT ;  /* 0x0060000004047892 */ /* 0x000fe2000f8ec0ff */
[C---:B------:R-:W-:Y:S01]  /*0eb0*/  LOP3.LUT R41, R11.reuse, 0x74, RZ, 0xfc, !PT ;  /* 0x000000740b297812 */ /* 0x040fe200078efcff */
[----:B------:R-:W-:Y:S01]  /*0ec0*/  IMAD.HI.U32 R7, R6, R13, RZ ;  /* 0x0000000d06077227 */ /* 0x000fe200078e00ff */
[----:B------:R-:W-:-:S02]  /*0ed0*/  LOP3.LUT R45, R11, 0x78, RZ, 0xfc, !PT ;  /* 0x000000780b2d7812 */ /* 0x000fc400078efcff */
[----:B------:R-:W-:Y:S01]  /*0ee0*/  IABS R74, R41 ;  /* 0x00000029004a7213 */ /* 0x000fe20000000000 */
[----:B------:R-:W-:Y:S01]  /*0ef0*/  IMAD.MOV R18, RZ, RZ, -R5 ;  /* 0x000000ffff127224 */ /* 0x000fe200078e0a05 */
[----:B------:R-:W-:Y:S01]  /*0f00*/  IABS R5, R17 ;  /* 0x0000001100057213 */ /* 0x000fe20000000000 */
[----:B------:R-:W-:Y:S01]  /*0f10*/  IMAD.MOV R22, RZ, RZ, -R8 ;  /* 0x000000ffff167224 */ /* 0x000fe200078e0a08 */
[----:B------:R-:W-:Y:S01]  /*0f20*/  IABS R76, R45 ;  /* 0x0000002d004c7213 */ /* 0x000fe20000000000 */
[----:B------:R-:W-:Y:S02]  /*0f30*/  IMAD.MOV R20, RZ, RZ, -R7 ;  /* 0x000000ffff147224 */ /* 0x000fe400078e0a07 */
[C---:B------:R-:W-:Y:S02]  /*0f40*/  IMAD R8, R3.reuse, R18, R9 ;  /* 0x0000001203087224 */ /* 0x040fe400078e0209 */
[----:B------:R-:W-:Y:S02]  /*0f50*/  @!P3 IMAD.IADD R16, R16, 0x1, -R3 ;  /* 0x000000011010b824 */ /* 0x000fe400078e0a03 */
[C---:B------:R-:W-:Y:S01]  /*0f60*/  IMAD R18, R3.reuse, R20, R13 ;  /* 0x0000001403127224 */ /* 0x040fe200078e020d */
[C---:B------:R-:W-:Y:S01]  /*0f70*/  ISETP.GT.U32.AND P3, PT, R3.reuse, R8, PT ;  /* 0x000000080300720c */ /* 0x040fe20003f64070 */
[----:B------:R-:W-:Y:S01]  /*0f80*/  @!P1 IMAD.MOV R12, RZ, RZ, -R12 ;  /* 0x000000ffff0c9224 */ /* 0x000fe200078e0a0c */
[----:B------:R-:W-:Y:S01]  /*0f90*/  ISETP.GT.U32.AND P1, PT, R3, R16, PT ;  /* 0x000000100300720c */ /* 0x000fe20003f24070 */
[----:B------:R-:W-:Y:S01]  /*0fa0*/  IMAD.MOV.U32 R9, RZ, RZ, R5 ;  /* 0x000000ffff097224 */ /* 0x000fe200078e0005 */
[----:B------:R-:W-:Y:S01]  /*0fb0*/  LOP3.LUT R13, R11, 0x2c, RZ, 0xfc, !PT ;  /* 0x0000002c0b0d7812 */ /* 0x000fe200078efcff */
[----:B------:R-:W-:Y:S01]  /*0fc0*/  @!P6 IMAD.MOV R14, RZ, RZ, -R14 ;  /* 0x000000ffff0ee224 */ /* 0x000fe200078e0a0e */
[----:B------:R-:W-:Y:S01]  /*0fd0*/  ISETP.GT.U32.AND P6, PT, R3, R18, PT ;  /* 0x000000120300720c */ /* 0x000fe20003fc4070 */
[----:B------:R-:W-:Y:S01]  /*0fe0*/  IMAD.HI.U32 R5, R6, R9, RZ ;  /* 0x0000000906057227 */ /* 0x000fe200078e00ff */
[----:B------:R-:W-:-:S03]  /*0ff0*/  IABS R26, R13 ;  /* 0x0000000d001a7213 */ /* 0x000fc60000000000 */
[----:B------:R-:W-:Y:S01]  /*1000*/  IMAD R20, R3, R22, R15 ;  /* 0x0000001603147224 */ /* 0x000fe200078e020f */
[----:B------:R-:W-:Y:S01]  /*1010*/  LOP3.LUT R15, R11, 0x30, RZ, 0xfc, !PT ;  /* 0x000000300b0f7812 */ /* 0x000fe200078efcff */
[----:B------:R-:W-:Y:S02]  /*1020*/  IMAD.MOV R22, RZ, RZ, -R5 ;  /* 0x000000ffff167224 */ /* 0x000fe400078e0a05 */
[----:B------:R-:W-:Y:S01]  /*1030*/  @!P1 IMAD.IADD R16, R16, 0x1, -R3 ;  /* 0x0000000110109824 */ /* 0x000fe200078e0a03 */
[C---:B------:R-:W-:Y:S01]  /*1040*/  ISETP.GT.U32.AND P1, PT, R3.reuse, R20, PT ;  /* 0x000000140300720c */ /* 0x040fe20003f24070 */
[----:B------:R-:W-:Y:S01]  /*1050*/  IMAD R22, R3, R22, R9 ;  /* 0x0000001603167224 */ /* 0x000fe200078e0209 */
[----:B------:R-:W-:Y:S01]  /*1060*/  IABS R9, R15 ;  /* 0x0000000f00097213 */ /* 0x000fe20000000000 */
[--C-:B------:R-:W-:Y:S02]  /*1070*/  @!P3 IMAD.IADD R8, R8, 0x1, -R3.reuse ;  /* 0x000000010808b824 */ /* 0x100fe400078e0a03 */
[----:B------:R-:W-:-:S02]  /*1080*/  @!P6 IMAD.IADD R18, R18, 0x1, -R3 ;  /* 0x000000011212e824 */ /* 0x000fc400078e0a03 */
[----:B------:R-:W-:Y:S01]  /*1090*/  @!P5 IMAD.MOV R16, RZ, RZ, -R16 ;  /* 0x000000ffff10d224 */ /* 0x000fe200078e0a10 */
[C---:B------:R-:W-:Y:S01]  /*10a0*/  ISETP.GT.U32.AND P3, PT, R3.reuse, R8, PT ;  /* 0x000000080300720c */ /* 0x040fe20003f64070 */
[C---:B------:R-:W-:Y:S01]  /*10b0*/  IMAD.HI.U32 R7, R6.reuse, R24, RZ ;  /* 0x0000001806077227 */ /* 0x040fe200078e00ff */
[C---:B------:R-:W-:Y:S02]  /*10c0*/  ISETP.GT.U32.AND P5, PT, R3.reuse, R22, PT ;  /* 0x000000160300720c */ /* 0x040fe40003fa4070 */
[----:B------:R-:W-:Y:S01]  /*10d0*/  ISETP.GT.U32.AND P6, PT, R3, R18, PT ;  /* 0x000000120300720c */ /* 0x000fe20003fc4070 */
[----:B------:R-:W-:Y:S02]  /*10e0*/  IMAD.MOV R7, RZ, RZ, -R7 ;  /* 0x000000ffff077224 */ /* 0x000fe400078e0a07 */
[----:B------:R-:W-:-:S04]  /*10f0*/  IMAD.HI.U32 R5, R6, R26, RZ ;  /* 0x0000001a06057227 */ /* 0x000fc800078e00ff */
[C---:B------:R-:W-:Y:S02]  /*1100*/  IMAD R24, R3.reuse, R7, R24 ;  /* 0x0000000703187224 */ /* 0x040fe400078e0218 */
[----:B------:R-:W-:Y:S02]  /*1110*/  IMAD.MOV R5, RZ, RZ, -R5 ;  /* 0x000000ffff057224 */ /* 0x000fe400078e0a05 */
[--C-:B------:R-:W-:Y:S01]  /*1120*/  @!P3 IMAD.IADD R8, R8, 0x1, -R3.reuse ;  /* 0x000000010808b824 */ /* 0x100fe200078e0a03 */
[C---:B------:R-:W-:Y:S01]  /*1130*/  ISETP.GT.U32.AND P3, PT, R3.reuse, R24, PT ;  /* 0x000000180300720c */ /* 0x040fe20003f64070 */
[----:B------:R-:W-:Y:S02]  /*1140*/  IMAD R26, R3, R5, R26 ;  /* 0x00000005031a7224 */ /* 0x000fe400078e021a */
[--C-:B------:R-:W-:Y:S02]  /*1150*/  @!P5 IMAD.IADD R22, R22, 0x1, -R3.reuse ;  /* 0x000000011616d824 */ /* 0x100fe400078e0a03 */
[----:B------:R-:W-:-:S02]  /*1160*/  @!P1 IMAD.IADD R20, R20, 0x1, -R3 ;  /* 0x0000000114149824 */ /* 0x000fc400078e0a03 */
[----:B------:R-:W-:Y:S01]  /*1170*/  IMAD.MOV.U32 R28, RZ, RZ, R8 ;  /* 0x000000ffff1c7224 */ /* 0x000fe200078e0008 */
[C---:B------:R-:W-:Y:S01]  /*1180*/  ISETP.GT.U32.AND P5, PT, R3.reuse, R22, PT ;  /* 0x000000160300720c */ /* 0x040fe20003fa4070 */
[----:B------:R-:W-:Y:S01]  /*1190*/  @!P6 IMAD.IADD R18, R18, 0x1, -R3 ;  /* 0x000000011212e824 */ /* 0x000fe200078e0a03 */
[C---:B------:R-:W-:Y:S01]  /*11a0*/  ISETP.GT.U32.AND P6, PT, R3.reuse, R26, PT ;  /* 0x0000001a0300720c */ /* 0x040fe20003fc4070 */
[----:B------:R-:W-:Y:S01]  /*11b0*/  IMAD.HI.U32 R5, R6, R9, RZ ;  /* 0x0000000906057227 */ /* 0x000fe200078e00ff */
[----:B------:R-:W-:-:S03]  /*11c0*/  ISETP.GT.U32.AND P1, PT, R3, R20, PT ;  /* 0x000000140300720c */ /* 0x000fc60003f24070 */
[----:B------:R-:W-:Y:S01]  /*11d0*/  @!P4 IMAD.MOV R28, RZ, RZ, -R28 ;  /* 0x000000ffff1cc224 */ /* 0x000fe200078e0a1c */
[----:B------:R-:W-:Y:S01]  /*11e0*/  ISETP.GE.AND P4, PT, R17, RZ, PT ;  /* 0x000000ff1100720c */ /* 0x000fe20003f86270 */
[----:B------:R-:W-:Y:S01]  /*11f0*/  IMAD.HI.U32 R7, R6, R30, RZ ;  /* 0x0000001e06077227 */ /* 0x000fe200078e00ff */
[----:B------:R-:W-:-:S03]  /*1200*/  LOP3.LUT R17, R11, 0x58, RZ, 0xfc, !PT ;  /* 0x000000580b117812 */ /* 0x000fc600078efcff */
[----:B------:R-:W-:Y:S01]  /*1210*/  IMAD.MOV R8, RZ, RZ, -R5 ;  /* 0x000000ffff087224 */ /* 0x000fe200078e0a05 */
[----:B------:R-:W-:Y:S01]  /*1220*/  LOP3.LUT R5, R11, 0x38, RZ, 0xfc, !PT ;  /* 0x000000380b057812 */ /* 0x000fe200078efcff */
[----:B------:R-:W-:Y:S01]  /*1230*/  IMAD.MOV R7, RZ, RZ, -R7 ;  /* 0x000000ffff077224 */ /* 0x000fe200078e0a07 */
[----:B------:R-:W-:Y:S01]  /*1240*/  IABS R60, R17 ;  /* 0x00000011003c7213 */ /* 0x000fe20000000000 */
[----:B------:R-:W-:Y:S01]  /*1250*/  @!P3 IMAD.IADD R24, R24, 0x1, -R3 ;  /* 0x000000011818b824 */ /* 0x000fe200078e0a03 */
[----:B------:R-:W-:Y:S01]  /*1260*/  IABS R32, R5 ;  /* 0x0000000500207213 */ /* 0x000fe20000000000 */
[----:B------:R-:W-:Y:S01]  /*1270*/  IMAD R8, R3, R8, R9 ;  /* 0x0000000803087224 */ /* 0x000fe200078e0209 */
[----:B------:R-:W-:Y:S01]  /*1280*/  LOP3.LUT R9, R11, 0x40, RZ, 0xfc, !PT ;  /* 0x000000400b097812 */ /* 0x000fe200078efcff */
[----:B------:R-:W-:Y:S01]  /*1290*/  IMAD R30, R3, R7, R30 ;  /* 0x00000007031e7224 */ /* 0x000fe200078e021e */
[----:B------:R-:W-:Y:S01]  /*12a0*/  ISETP.GE.AND P3, PT, R13, RZ, PT ;  /* 0x000000ff0d00720c */ /* 0x000fe20003f66270 */
[--C-:B------:R-:W-:Y:S01]  /*12b0*/  @!P6 IMAD.IADD R26, R26, 0x1, -R3.reuse ;  /* 0x000000011a1ae824 */ /* 0x100fe200078e0a03 */
[C---:B------:R-:W-:Y:S01]  /*12c0*/  ISETP.GT.U32.AND P6, PT, R3.reuse, R24, PT ;  /* 0x000000180300720c */ /* 0x040fe20003fc4070 */
[--C-:B------:R-:W-:Y:S01]  /*12d0*/  @!P5 IMAD.IADD R22, R22, 0x1, -R3.reuse ;  /* 0x000000011616d824 */ /* 0x100fe200078e0a03 */
[----:B------:R-:W-:Y:S01]  /*12e0*/  ISETP.GT.U32.AND P5, PT, R3, R8, PT ;  /* 0x000000080300720c */ /* 0x000fe20003fa4070 */
[----:B------:R-:W-:Y:S01]  /*12f0*/  @!P1 IMAD.IADD R20, R20, 0x1, -R3 ;  /* 0x0000000114149824 */ /* 0x000fe200078e0a03 */
[----:B------:R-:W-:Y:S01]  /*1300*/  ISETP.GE.AND P1, PT, R19, RZ, PT ;  /* 0x000000ff1300720c */ /* 0x000fe20003f26270 */
[----:B------:R-:W-:Y:S01]  /*1310*/  @!P0 IMAD.MOV R18, RZ, RZ, -R18 ;  /* 0x000000ffff128224 */ /* 0x000fe200078e0a12 */
[C---:B------:R-:W-:Y:S01]  /*1320*/  ISETP.GT.U32.AND P0, PT, R3.reuse, R26, PT ;  /* 0x0000001a0300720c */ /* 0x040fe20003f04070 */
[----:B------:R-:W-:Y:S01]  /*1330*/  @!P4 IMAD.MOV R22, RZ, RZ, -R22 ;  /* 0x000000ffff16c224 */ /* 0x000fe200078e0a16 */
[----:B------:R-:W-:Y:S01]  /*1340*/  ISETP.GT.U32.AND P4, PT, R3, R30, PT ;  /* 0x0000001e0300720c */ /* 0x000fe20003f84070 */
[----:B------:R-:W-:Y:S01]  /*1350*/  @!P2 IMAD.MOV R20, RZ, RZ, -R20 ;  /* 0x000000ffff14a224 */ /* 0x000fe200078e0a14 */
[----:B------:R-:W-:-:S02]  /*1360*/  IABS R34, R9 ;  /* 0x0000000900227213 */ /* 0x000fc40000000000 */
[----:B------:R-:W-:Y:S01]  /*1370*/  ISETP.GE.AND P2, PT, R15, RZ, PT ;  /* 0x000000ff0f00720c */ /* 0x000fe20003f46270 */
[--C-:B------:R-:W-:Y:S01]  /*1380*/  @!P6 IMAD.IADD R24, R24, 0x1, -R3.reuse ;  /* 0x000000011818e824 */ /* 0x100fe200078e0a03 */
[----:B------:R-:W-:Y:S01]  /*1390*/  ISETP.GE.AND P6, PT, R21, RZ, PT ;  /* 0x000000ff1500720c */ /* 0x000fe20003fc6270 */
[--C-:B------:R-:W-:Y:S01]  /*13a0*/  @!P5 IMAD.IADD R8, R8, 0x1, -R3.reuse ;  /* 0x000000010808d824 */ /* 0x100fe200078e0a03 */
[----:B------:R-:W-:Y:S01]  /*13b0*/  ISETP.GE.AND P5, PT, R9, RZ, PT ;  /* 0x000000ff0900720c */ /* 0x000fe20003fa6270 */
[----:B------:R-:W-:Y:S01]  /*13c0*/  @!P1 IMAD.MOV R24, RZ, RZ, -R24 ;  /* 0x000000ffff189224 */ /* 0x000fe200078e0a18 */
[----:B------:R-:W-:Y:S01]  /*13d0*/  LOP3.LUT R9, R11, 0x4c, RZ, 0xfc, !PT ;  /* 0x0000004c0b097812 */ /* 0x000fe200078efcff */
[--C-:B------:R-:W-:Y:S01]  /*13e0*/  @!P0 IMAD.IADD R26, R26, 0x1, -R3.reuse ;  /* 0x000000011a1a8824 */ /* 0x100fe200078e0a03 */
[----:B------:R-:W-:Y:S01]  /*13f0*/  ISETP.GE.AND P0, PT, R5, RZ, PT ;  /* 0x000000ff0500720c */ /* 0x000fe20003f06270 */
[----:B------:R-:W-:Y:S01]  /*1400*/  @!P4 IMAD.IADD R30, R30, 0x1, -R3 ;  /* 0x000000011e1ec824 */ /* 0x000fe200078e0a03 */
[----:B------:R-:W-:Y:S01]  /*1410*/  ISETP.GT.U32.AND P1, PT, R3, R8, PT ;  /* 0x000000080300720c */ /* 0x000fe20003f24070 */
[----:B------:R-:W-:Y:S01]  /*1420*/  IMAD.HI.U32 R5, R6, R32, RZ ;  /* 0x0000002006057227 */ /* 0x000fe200078e00ff */
[----:B------:R-:W-:-:S02]  /*1430*/  LOP3.LUT R15, R11, 0x54, RZ, 0xfc, !PT ;  /* 0x000000540b0f7812 */ /* 0x000fc400078efcff */
[----:B------:R-:W-:Y:S01]  /*1440*/  ISETP.GT.U32.AND P4, PT, R3, R30, PT ;  /* 0x0000001e0300720c */ /* 0x000fe20003f84070 */
[----:B------:R-:W-:Y:S01]  /*1450*/  IMAD.MOV R5, RZ, RZ, -R5 ;  /* 0x000000ffff057224 */ /* 0x000fe200078e0a05 */
[----:B------:R-:W-:Y:S01]  /*1460*/  IABS R58, R15 ;  /* 0x0000000f003a7213 */ /* 0x000fe20000000000 */
[----:B------:R-:W-:Y:S01]  /*1470*/  IMAD.HI.U32 R7, R6, R34, RZ ;  /* 0x0000002206077227 */ /* 0x000fe200078e00ff */
[----:B------:R-:W-:-:S03]  /*1480*/  LOP3.LUT R13, R11, 0x50, RZ, 0xfc, !PT ;  /* 0x000000500b0d7812 */ /* 0x000fc600078efcff */
[----:B------:R-:W-:Y:S01]  /*1490*/  IMAD R32, R3, R5, R32 ;  /* 0x0000000503207224 */ /* 0x000fe200078e0220 */
[----:B------:R-:W-:Y:S01]  /*14a0*/  LOP3.LUT R5, R11, 0x44, RZ, 0xfc, !PT ;  /* 0x000000440b057812 */ /* 0x000fe200078efcff */
[----:B------:R-:W-:Y:S01]  /*14b0*/  @!P1 IMAD.IADD R8, R8, 0x1, -R3 ;  /* 0x0000000108089824 */ /* 0x000fe200078e0a03 */
[----:B------:R-:W-:Y:S01]  /*14c0*/  IABS R56, R13 ;  /* 0x0000000d00387213 */ /* 0x000fe20000000000 */
[----:B------:R-:W-:Y:S01]  /*14d0*/  IMAD.MOV R7, RZ, RZ, -R7 ;  /* 0x000000ffff077224 */ /* 0x000fe200078e0a07 */
[C---:B------:R-:W-:Y:S01]  /*14e0*/  ISETP.GT.U32.AND P1, PT, R3.reuse, R32, PT ;  /* 0x000000200300720c */ /* 0x040fe20003f24070 */
[----:B------:R-:W-:Y:S01]  /*14f0*/  @!P4 IMAD.IADD R30, R30, 0x1, -R3 ;  /* 0x000000011e1ec824 */ /* 0x000fe200078e0a03 */
[----:B------:R-:W-:Y:S01]  /*1500*/  IABS R40, R5 ;  /* 0x0000000500287213 */ /* 0x000fe20000000000 */
[----:B------:R-:W-:Y:S01]  /*1510*/  IMAD R34, R3, R7, R34 ;  /* 0x0000000703227224 */ /* 0x000fe200078e0222 */
[----:B------:R-:W-:Y:S01]  /*1520*/  LOP3.LUT R7, R11, 0x48, RZ, 0xfc, !PT ;  /* 0x000000480b077812 */ /* 0x000fe200078efcff */
[----:B------:R-:W-:-:S02]  /*1530*/  IMAD.MOV.U32 R38, RZ, RZ, R30 ;  /* 0x000000ffff267224 */ /* 0x000fc400078e001e */
[----:B------:R-:W-:Y:S01]  /*1540*/  @!P3 IMAD.MOV R26, RZ, RZ, -R26 ;  /* 0x000000ffff1ab224 */ /* 0x000fe200078e0a1a */
[----:B------:R-:W-:Y:S01]  /*1550*/  ISETP.GE.AND P3, PT, R5, RZ, PT ;  /* 0x000000ff0500720c */ /* 0x000fe20003f66270 */
[----:B------:R-:W-:Y:S01]  /*1560*/  @!P6 IMAD.MOV R38, RZ, RZ, -R38 ;  /* 0x000000ffff26e224 */ /* 0x000fe200078e0a26 */
[----:B------:R-:W-:Y:S01]  /*1570*/  ISETP.GT.U32.AND P6, PT, R3, R34, PT ;  /* 0x000000220300720c */ /* 0x000fe20003fc4070 */
[----:B------:R-:W-:Y:S01]  /*1580*/  IMAD.HI.U32 R5, R6, R40, RZ ;  /* 0x0000002806057227 */ /* 0x000fe200078e00ff */
[----:B------:R-:W-:Y:S02]  /*1590*/  IABS R46, R7 ;  /* 0x00000007002e7213 */ /* 0x000fe40000000000 */
[----:B------:R-:W-:Y:S01]  /*15a0*/  ISETP.GE.AND P4, PT, R7, RZ, PT ;  /* 0x000000ff0700720c */ /* 0x000fe20003f86270 */
[----:B------:R-:W-:Y:S02]  /*15b0*/  @!P1 IMAD.IADD R32, R32, 0x1, -R3 ;  /* 0x0000000120209824 */ /* 0x000fe400078e0a03 */
[----:B------:R-:W-:Y:S01]  /*15c0*/  IMAD.MOV.U32 R36, RZ, RZ, R8 ;  /* 0x000000ffff247224 */ /* 0x000fe200078e0008 */
[----:B------:R-:W-:Y:S01]  /*15d0*/  IABS R8, R9 ;  /* 0x0000000900087213 */ /* 0x000fe20000000000 */
[----:B------:R-:W-:Y:S01]  /*15e0*/  IMAD.MOV R5, RZ, RZ, -R5 ;  /* 0x000000ffff057224 */ /* 0x000fe200078e0a05 */
[----:B------:R-:W-:Y:S01]  /*15f0*/  ISETP.GT.U32.AND P1, PT, R3, R32, PT ;  /* 0x000000200300720c */ /* 0x000fe20003f24070 */
[----:B------:R-:W-:-:S04]  /*1600*/  IMAD.HI.U32 R7, R6, R46, RZ ;  /* 0x0000002e06077227 */ /* 0x000fc800078e00ff */
[----:B------:R-:W-:Y:S02]  /*1610*/  @!P6 IMAD.IADD R34, R34, 0x1, -R3 ;  /* 0x000000012222e824 */ /* 0x000fe400078e0a03 */
[C---:B------:R-:W-:Y:S02]  /*1620*/  IMAD R40, R3.reuse, R5, R40 ;  /* 0x0000000503287224 */ /* 0x040fe400078e0228 */
[----:B------:R-:W-:Y:S01]  /*1630*/  IMAD.MOV R7, RZ, RZ, -R7 ;  /* 0x000000ffff077224 */ /* 0x000fe200078e0a07 */
[----:B------:R-:W-:Y:S01]  /*1640*/  ISETP.GT.U32.AND P6, PT, R3, R34, PT ;  /* 0x000000220300720c */ /* 0x000fe20003fc4070 */
[----:B------:R-:W-:-:S04]  /*1650*/  IMAD.HI.U32 R5, R6, R8, RZ ;  /* 0x0000000806057227 */ /* 0x000fc800078e00ff */
[----:B------:R-:W-:Y:S01]  /*1660*/  @!P1 IMAD.IADD R32, R32, 0x1, -R3 ;  /* 0x0000000120209824 */ /* 0x000fe200078e0a03 */
[----:B------:R-:W-:Y:S01]  /*1670*/  ISETP.GT.U32.AND P1, PT, R3, R40, PT ;  /* 0x000000280300720c */ /* 0x000fe20003f24070 */
[----:B------:R-:W-:Y:S01]  /*1680*/  @!P2 IMAD.MOV R36, RZ, RZ, -R36 ;  /* 0x000000ffff24a224 */ /* 0x000fe200078e0a24 */
[----:B------:R-:W-:Y:S01]  /*1690*/  ISETP.GE.AND P2, PT, R9, RZ, PT ;  /* 0x000000ff0900720c */ /* 0x000fe20003f46270 */
[C---:B------:R-:W-:Y:S02]  /*16a0*/  IMAD R46, R3.reuse, R7, R46 ;  /* 0x00000007032e7224 */ /* 0x040fe400078e022e */
[----:B------:R-:W-:Y:S02]  /*16b0*/  IMAD.MOV R9, RZ, RZ, -R5 ;  /* 0x000000ffff097224 */ /* 0x000fe400078e0a05 */
[----:B------:R-:W-:Y:S02]  /*16c0*/  IMAD.MOV.U32 R44, RZ, RZ, R32 ;  /* 0x000000ffff2c7224 */ /* 0x000fe400078e0020 */
[C---:B------:R-:W-:Y:S01]  /*16d0*/  IMAD R32, R3.reuse, R9, R8 ;  /* 0x0000000903207224 */ /* 0x040fe200078e0208 */
[----:B------:R-:W-:Y:S01]  /*16e0*/  IABS R9, R11 ;  /* 0x0000000b00097213 */ /* 0x000fe20000000000 */
[----:B------:R-:W-:Y:S01]  /*16f0*/  @!P0 IMAD.MOV R44, RZ, RZ, -R44 ;  /* 0x000000ffff2c8224 */ /* 0x000fe200078e0a2c */
[C---:B------:R-:W-:Y:S01]  /*1700*/  ISETP.GT.U32.AND P0, PT, R3.reuse, R46, PT ;  /* 0x0000002e0300720c */ /* 0x040fe20003f04070 */
[----:B------:R-:W-:Y:S01]  /*1710*/  @!P6 IMAD.IADD R34, R34, 0x1, -R3 ;  /* 0x000000012222e824 */ /* 0x000fe200078e0a03 */
[----:B------:R-:W-:Y:S01]  /*1720*/  ISETP.GT.U32.AND P6, PT, R3, R32, PT ;  /* 0x000000200300720c */ /* 0x000fe20003fc4070 */
[----:B------:R-:W-:-:S04]  /*1730*/  IMAD.HI.U32 R5, R6, R58, RZ ;  /* 0x0000003a06057227 */ /* 0x000fc800078e00ff */
[----:B------:R-:W-:Y:S02]  /*1740*/  IMAD.MOV R5, RZ, RZ, -R5 ;  /* 0x000000ffff057224 */ /* 0x000fe400078e0a05 */
[--C-:B------:R-:W-:Y:S02]  /*1750*/  @!P1 IMAD.IADD R40, R40, 0x1, -R3.reuse ;  /* 0x0000000128289824 */ /* 0x100fe400078e0a03 */
[C---:B------:R-:W-:Y:S02]  /*1760*/  IMAD R58, R3.reuse, R5, R58 ;  /* 0x00000005033a7224 */ /* 0x040fe400078e023a */
[--C-:B------:R-:W-:Y:S01]  /*1770*/  @!P0 IMAD.IADD R46, R46, 0x1, -R3.reuse ;  /* 0x000000012e2e8824 */ /* 0x100fe200078e0a03 */
[C---:B------:R-:W-:Y:S01]  /*1780*/  ISETP.GT.U32.AND P1, PT, R3.reuse, R40, PT ;  /* 0x000000280300720c */ /* 0x040fe20003f24070 */
[----:B------:R-:W-:Y:S02]  /*1790*/  @!P6 IMAD.IADD R32, R32, 0x1, -R3 ;  /* 0x000000012020e824 */ /* 0x000fe400078e0a03 */
[----:B------:R-:W-:Y:S01]  /*17a0*/  IMAD.HI.U32 R5, R6, R60, RZ ;  /* 0x0000003c06057227 */ /* 0x000fe200078e00ff */
[----:B------:R-:W-:-:S02]  /*17b0*/  ISETP.GT.U32.AND P0, PT, R3, R46, PT ;  /* 0x0000002e0300720c */ /* 0x000fc40003f04070 */
[----:B------:R-:W-:Y:S01]  /*17c0*/  ISETP.GT.U32.AND P6, PT, R3, R32, PT ;  /* 0x000000200300720c */ /* 0x000fe20003fc4070 */
[----:B------:R-:W-:Y:S02]  /*17d0*/  IMAD.MOV R5, RZ, RZ, -R5 ;  /* 0x000000ffff057224 */ /* 0x000fe400078e0a05 */
[----:B------:R-:W-:-:S04]  /*17e0*/  IMAD.HI.U32 R7, R6, R56, RZ ;  /* 0x0000003806077227 */ /* 0x000fc800078e00ff */
[C---:B------:R-:W-:Y:S02]  /*17f0*/  IMAD R60, R3.reuse, R5, R60 ;  /* 0x00000005033c7224 */ /* 0x040fe400078e023c */
[----:B------:R-:W-:Y:S02]  /*1800*/  IMAD.MOV R7, RZ, RZ, -R7 ;  /* 0x000000ffff077224 */ /* 0x000fe400078e0a07 */
[--C-:B------:R-:W-:Y:S01]  /*1810*/  @!P0 IMAD.IADD R46, R46, 0x1, -R3.reuse ;  /* 0x000000012e2e8824 */ /* 0x100fe200078e0a03 */
[C---:B------:R-:W-:Y:S01]  /*1820*/  ISETP.GT.U32.AND P0, PT, R3.reuse, R58, PT ;  /* 0x0000003a0300720c */ /* 0x040fe20003f04070 */
[--C-:B------:R-:W-:Y:S01]  /*1830*/  @!P6 IMAD.IADD R32, R32, 0x1, -R3.reuse ;  /* 0x000000012020e824 */ /* 0x100fe200078e0a03 */
[C---:B------:R-:W-:Y:S01]  /*1840*/  ISETP.GT.U32.AND P6, PT, R3.reuse, R60, PT ;  /* 0x0000003c0300720c */ /* 0x040fe20003fc4070 */
[----:B------:R-:W-:Y:S02]  /*1850*/  IMAD R56, R3, R7, R56 ;  /* 0x0000000703387224 */ /* 0x000fe400078e0238 */
[----:B------:R-:W-:-:S02]  /*1860*/  @!P1 IMAD.IADD R40, R40, 0x1, -R3 ;  /* 0x0000000128289824 */ /* 0x000fc400078e0a03 */
[----:B------:R-:W-:Y:S01]  /*1870*/  IMAD.HI.U32 R7, R6, R66, RZ ;  /* 0x0000004206077227 */ /* 0x000fe200078e00ff */
[----:B------:R-:W-:-:S03]  /*1880*/  ISETP.GT.U32.AND P1, PT, R3, R56, PT ;  /* 0x000000380300720c */ /* 0x000fc60003f24070 */
[----:B------:R-:W-:Y:S02]  /*1890*/  IMAD.MOV R7, RZ, RZ, -R7 ;  /* 0x000000ffff077224 */ /* 0x000fe400078e0a07 */
[--C-:B------:R-:W-:Y:S02]  /*18a0*/  @!P0 IMAD.IADD R58, R58, 0x1, -R3.reuse ;  /* 0x000000013a3a8824 */ /* 0x100fe400078e0a03 */
[--C-:B------:R-:W-:Y:S02]  /*18b0*/  @!P6 IMAD.IADD R60, R60, 0x1, -R3.reuse ;  /* 0x000000013c3ce824 */ /* 0x100fe400078e0a03 */
[C---:B------:R-:W-:Y:S01]  /*18c0*/  IMAD R66, R3.reuse, R7, R66 ;  /* 0x0000000703427224 */ /* 0x040fe200078e0242 */
[----:B------:R-:W-:Y:S01]  /*18d0*/  ISETP.GT.U32.AND P6, PT, R3, R58, PT ;  /* 0x0000003a0300720c */ /* 0x000fe20003fc4070 */
[----:B------:R-:W-:Y:S02]  /*18e0*/  IMAD.MOV.U32 R48, RZ, RZ, R34 ;  /* 0x000000ffff307224 */ /* 0x000fe400078e0022 */
[----:B------:R-:W-:Y:S01]  /*18f0*/  @!P1 IMAD.IADD R56, R56, 0x1, -R3 ;  /* 0x0000000138389824 */ /* 0x000fe200078e0a03 */
[----:B------:R-:W-:Y:S01]  /*1900*/  ISETP.GE.AND P1, PT, R13, RZ, PT ;  /* 0x000000ff0d00720c */ /* 0x000fe20003f26270 */
[----:B------:R-:W-:-:S03]  /*1910*/  IMAD.HI.U32 R7, R6, R70, RZ ;  /* 0x0000004606077227 */ /* 0x000fc600078e00ff */
[C---:B------:R-:W-:Y:S01]  /*1920*/  ISETP.GT.U32.AND P0, PT, R3.reuse, R56, PT ;  /* 0x000000380300720c */ /* 0x040fe20003f04070 */
[----:B------:R-:W-:Y:S01]  /*1930*/  @!P5 IMAD.MOV R48, RZ, RZ, -R48 ;  /* 0x000000ffff30d224 */ /* 0x000fe200078e0a30 */
[C---:B------:R-:W-:Y:S01]  /*1940*/  ISETP.GT.U32.AND P5, PT, R3.reuse, R60, PT ;  /* 0x0000003c0300720c */ /* 0x040fe20003fa4070 */
[----:B------:R-:W-:Y:S02]  /*1950*/  IMAD.MOV R13, RZ, RZ, -R7 ;  /* 0x000000ffff0d7224 */ /* 0x000fe400078e0a07 */
[----:B------:R-:W-:Y:S01]  /*1960*/  @!P6 IMAD.IADD R58, R58, 0x1, -R3 ;  /* 0x000000013a3ae824 */ /* 0x000fe200078e0a03 */
[----:B------:R-:W-:Y:S01]  /*1970*/  ISETP.GT.U32.AND P6, PT, R3, R66, PT ;  /* 0x000000420300720c */ /* 0x000fe20003fc4070 */
[----:B------:R-:W-:-:S04]  /*1980*/  IMAD.HI.U32 R5, R6, R62, RZ ;  /* 0x0000003e06057227 */ /* 0x000fc800078e00ff */
[----:B------:R-:W-:-:S04]  /*1990*/  IMAD.HI.U32 R8, R6, R68, RZ ;  /* 0x0000004406087227 */ /* 0x000fc800078e00ff */
[C---:B------:R-:W-:Y:S02]  /*19a0*/  IMAD R70, R3.reuse, R13, R70 ;  /* 0x0000000d03467224 */ /* 0x040fe400078e0246 */
[----:B------:R-:W-:Y:S02]  /*19b0*/  IMAD.MOV R5, RZ, RZ, -R5 ;  /* 0x000000ffff057224 */ /* 0x000fe400078e0a05 */
[----:B------:R-:W-:Y:S02]  /*19c0*/  IMAD.MOV R8, RZ, RZ, -R8 ;  /* 0x000000ffff087224 */ /* 0x000fe400078e0a08 */
[----:B------:R-:W-:Y:S01]  /*19d0*/  @!P6 IMAD.IADD R66, R66, 0x1, -R3 ;  /* 0x000000014242e824 */ /* 0x000fe200078e0a03 */
[C---:B------:R-:W-:Y:S01]  /*19e0*/  ISETP.GT.U32.AND P6, PT, R3.reuse, R70, PT ;  /* 0x000000460300720c */ /* 0x040fe20003fc4070 */
[C---:B------:R-:W-:Y:S02]  /*19f0*/  IMAD R62, R3.reuse, R5, R62 ;  /* 0x00000005033e7224 */ /* 0x040fe400078e023e */
[----:B------:R-:W-:-:S02]  /*1a00*/  IMAD R68, R3, R8, R68 ;  /* 0x0000000803447224 */ /* 0x000fc400078e0244 */
[----:B------:R-:W-:-:S04]  /*1a10*/  IMAD.HI.U32 R7, R6, R72, RZ ;  /* 0x0000004806077227 */ /* 0x000fc800078e00ff */
[--C-:B------:R-:W-:Y:S01]  /*1a20*/  @!P0 IMAD.IADD R56, R56, 0x1, -R3.reuse ;  /* 0x0000000138388824 */ /* 0x100fe200078e0a03 */
[C---:B------:R-:W-:Y:S01]  /*1a30*/  ISETP.GT.U32.AND P0, PT, R3.reuse, R62, PT ;  /* 0x0000003e0300720c */ /* 0x040fe20003f04070 */
[----:B------:R-:W-:Y:S01]  /*1a40*/  @!P5 IMAD.IADD R60, R60, 0x1, -R3 ;  /* 0x000000013c3cd824 */ /* 0x000fe200078e0a03 */
[----:B------:R-:W-:Y:S01]  /*1a50*/  ISETP.GT.U32.AND P5, PT, R3, R68, PT ;  /* 0x000000440300720c */ /* 0x000fe20003fa4070 */
[----:B------:R-:W-:Y:S02]  /*1a60*/  IMAD.MOV R7, RZ, RZ, -R7 ;  /* 0x000000ffff077224 */ /* 0x000fe400078e0a07 */
[----:B------:R-:W-:-:S04]  /*1a70*/  IMAD.HI.U32 R5, R6, R9, RZ ;  /* 0x0000000906057227 */ /* 0x000fc800078e00ff */
[C---:B------:R-:W-:Y:S02]  /*1a80*/  IMAD R72, R3.reuse, R7, R72 ;  /* 0x0000000703487224 */ /* 0x040fe400078e0248 */
[----:B------:R-:W-:Y:S02]  /*1a90*/  IMAD.MOV R30, RZ, RZ, -R5 ;  /* 0x000000ffff1e7224 */ /* 0x000fe400078e0a05 */
[----:B------:R-:W-:Y:S02]  /*1aa0*/  VIADD R5, R0, UR8 ;  /* 0x0000000800057c36 */ /* 0x000fe40008000000 */
[----:B------:R-:W-:Y:S01]  /*1ab0*/  @!P6 IMAD.IADD R70, R70, 0x1, -R3 ;  /* 0x000000014646e824 */ /* 0x000fe200078e0a03 */
[----:B------:R-:W-:Y:S01]  /*1ac0*/  ISETP.GT.U32.AND P6, PT, R3, R72, PT ;  /* 0x000000480300720c */ /* 0x000fe20003fc4070 */
[C---:B------:R-:W-:Y:S02]  /*1ad0*/  VIADD R25, R5.reuse, 0x1c ;  /* 0x0000001c05197836 */ /* 0x040fe40000000000 */
[----:B------:R-:W-:-:S02]  /*1ae0*/  VIADD R27, R5, 0x3c ;  /* 0x0000003c051b7836 */ /* 0x000fc40000000000 */
[----:B------:R-:W-:Y:S02]  /*1af0*/  VIADD R29, R5, 0x5c ;  /* 0x0000005c051d7836 */ /* 0x000fe40000000000 */
[----:B------:R-:W-:-:S03]  /*1b00*/  IMAD.HI.U32 R8, R6, R74, RZ ;  /* 0x0000004a06087227 */ /* 0x000fc600078e00ff */
[----:B------:R-:W-:Y:S01]  /*1b10*/  IABS R19, R29 ;  /* 0x0000001d00137213 */ /* 0x000fe20000000000 */
[--C-:B------:R-:W-:Y:S01]  /*1b20*/  @!P0 IMAD.IADD R62, R62, 0x1, -R3.reuse ;  /* 0x000000013e3e8824 */ /* 0x100fe200078e0a03 */
[----:B------:R-:W-:Y:S01]  /*1b30*/  ISETP.GE.AND P0, PT, R15, RZ, PT ;  /* 0x000000ff0f00720c */ /* 0x000fe20003f06270 */
[----:B------:R-:W-:Y:S01]  /*1b40*/  @!P5 IMAD.IADD R68, R68, 0x1, -R3 ;  /* 0x000000014444d824 */ /* 0x000fe200078e0a03 */
[----:B------:R-:W-:Y:S01]  /*1b50*/  ISETP.GE.AND P5, PT, R17, RZ, PT ;  /* 0x000000ff1100720c */ /* 0x000fe20003fa6270 */
[----:B------:R-:W-:Y:S01]  /*1b60*/  IMAD.MOV R13, RZ, RZ, -R8 ;  /* 0x000000ffff0d7224 */ /* 0x000fe200078e0a08 */
[----:B------:R-:W-:Y:S01]  /*1b70*/  IABS R15, R25 ;  /* 0x00000019000f7213 */ /* 0x000fe20000000000 */
[----:B------:R-:W-:Y:S01]  /*1b80*/  VIADD R23, R5, 0x7c ;  /* 0x0000007c05177836 */ /* 0x000fe20000000000 */
[----:B------:R-:W-:Y:S01]  /*1b90*/  IABS R17, R27 ;  /* 0x0000001b00117213 */ /* 0x000fe20000000000 */
[----:B------:R-:W-:Y:S02]  /*1ba0*/  IMAD R8, R3, R30, R9 ;  /* 0x0000001e03087224 */ /* 0x000fe400078e0209 */
[----:B------:R-:W-:Y:S01]  /*1bb0*/  IMAD.HI.U32 R5, R6, R15, RZ ;  /* 0x0000000f06057227 */ /* 0x000fe200078e00ff */
[----:B------:R-:W-:-:S03]  /*1bc0*/  IABS R21, R23 ;  /* 0x0000001700157213 */ /* 0x000fc60000000000 */
[----:B------:R-:W-:-:S04]  /*1bd0*/  IMAD.HI.U32 R7, R6, R17, RZ ;  /* 0x0000001106077227 */ /* 0x000fc800078e00ff */
[----:B------:R-:W-:-:S04]  /*1be0*/  IMAD.HI.U32 R9, R6, R19, RZ ;  /* 0x0000001306097227 */ /* 0x000fc800078e00ff */
[----:B------:R-:W-:Y:S01]  /*1bf0*/  @!P6 IMAD.IADD R72, R72, 0x1, -R3 ;  /* 0x000000014848e824 */ /* 0x000fe200078e0a03 */
[C---:B------:R-:W-:Y:S01]  /*1c00*/  ISETP.GT.U32.AND P6, PT, R3.reuse, R8, PT ;  /* 0x000000080300720c */ /* 0x040fe20003fc4070 */
[----:B------:R-:W-:Y:S02]  /*1c10*/  IMAD.MOV.U32 R54, RZ, RZ, R32 ;  /* 0x000000ffff367224 */ /* 0x000fe400078e0020 */
[----:B------:R-:W-:Y:S02]  /*1c20*/  IMAD.MOV R30, RZ, RZ, -R5 ;  /* 0x000000ffff1e7224 */ /* 0x000fe400078e0a05 */
[----:B------:R-:W-:Y:S02]  /*1c30*/  IMAD.MOV R34, RZ, RZ, -R7 ;  /* 0x000000ffff227224 */ /* 0x000fe400078e0a07 */
[----:B------:R-:W-:Y:S02]  /*1c40*/  IMAD R74, R3, R13, R74 ;  /* 0x0000000d034a7224 */ /* 0x000fe400078e024a */
[----:B------:R-:W-:-:S02]  /*1c50*/  IMAD.MOV R50, RZ, RZ, -R9 ;  /* 0x000000ffff327224 */ /* 0x000fc400078e0a09 */
[----:B------:R-:W-:-:S04]  /*1c60*/  IMAD.HI.U32 R13, R6, R76, RZ ;  /* 0x0000004c060d7227 */ /* 0x000fc800078e00ff */
[----:B------:R-:W-:-:S04]  /*1c70*/  IMAD.HI.U32 R5, R6, R21, RZ ;  /* 0x0000001506057227 */ /* 0x000fc800078e00ff */
[----:B------:R-:W-:Y:S01]  /*1c80*/  @!P2 IMAD.MOV R54, RZ, RZ, -R54 ;  /* 0x000000ffff36a224 */ /* 0x000fe200078e0a36 */
[C---:B------:R-:W-:Y:S01]  /*1c90*/  ISETP.GT.U32.AND P2, PT, R3.reuse, R68, PT ;  /* 0x000000440300720c */ /* 0x040fe20003f44070 */
[C---:B------:R-:W-:Y:S02]  /*1ca0*/  IMAD R6, R3.reuse, R30, R15 ;  /* 0x0000001e03067224 */ /* 0x040fe400078e020f */
[C---:B------:R-:W-:Y:S02]  /*1cb0*/  IMAD R30, R3.reuse, R34, R17 ;  /* 0x00000022031e7224 */ /* 0x040fe400078e0211 */
[----:B------:R-:W-:Y:S02]  /*1cc0*/  IMAD.MOV.U32 R52, RZ, RZ, R46 ;  /* 0x000000ffff347224 */ /* 0x000fe400078e002e */
[----:B------:R-:W-:Y:S02]  /*1cd0*/  IMAD R34, R3, R50, R19 ;  /* 0x0000003203227224 */ /* 0x000fe400078e0213 */
[----:B------:R-:W-:-:S02]  /*1ce0*/  IMAD.MOV.U32 R50, RZ, RZ, R40 ;  /* 0x000000ffff327224 */ /* 0x000fc400078e0028 */
[----:B------:R-:W-:Y:S01]  /*1cf0*/  @!P4 IMAD.MOV R52, RZ, RZ, -R52 ;  /* 0x000000ffff34c224 */ /* 0x000fe200078e0a34 */
[C---:B------:R-:W-:Y:S01]  /*1d00*/  ISETP.GT.U32.AND P4, PT, R3.reuse, R66, PT ;  /* 0x000000420300720c */ /* 0x040fe20003f84070 */
[----:B------:R-:W-:Y:S01]  /*1d10*/  @!P3 IMAD.MOV R50, RZ, RZ, -R50 ;  /* 0x000000ffff32b224 */ /* 0x000fe200078e0a32 */
[C---:B------:R-:W-:Y:S01]  /*1d20*/  ISETP.GT.U32.AND P3, PT, R3.reuse, R62, PT ;  /* 0x0000003e0300720c */ /* 0x040fe20003f64070 */
[----:B------:R-:W-:Y:S02]  /*1d30*/  @!P6 IMAD.IADD R8, R8, 0x1, -R3 ;  /* 0x000000010808e824 */ /* 0x000fe400078e0a03 */
[----:B------:R-:W-:Y:S02]  /*1d40*/  IMAD.MOV R13, RZ, RZ, -R13 ;  /* 0x000000ffff0d7224 */ /* 0x000fe400078e0a0d */
[--C-:B------:R-:W-:Y:S01]  /*1d50*/  @!P2 IMAD.IADD R68, R68, 0x1, -R3.reuse ;  /* 0x000000014444a824 */ /* 0x100fe200078e0a03 */
[C---:B------:R-:W-:Y:S01]  /*1d60*/  ISETP.GT.U32.AND P6, PT, R3.reuse, R8, PT ;  /* 0x000000080300720c */ /* 0x040fe20003fc4070 */
[----:B------:R-:W-:Y:S01]  /*1d70*/  @!P1 IMAD.MOV R56, RZ, RZ, -R56 ;  /* 0x000000ffff389224 */ /* 0x000fe200078e0a38 */
[C---:B------:R-:W-:Y:S01]  /*1d80*/  ISETP.GT.U32.AND P2, PT, R3.reuse, R30, PT ;  /* 0x0000001e0300720c */ /* 0x040fe20003f44070 */
[C---:B------:R-:W-:Y:S01]  /*1d90*/  IMAD R76, R3.reuse, R13, R76 ;  /* 0x0000000d034c7224 */ /* 0x040fe200078e024c */
[C---:B------:R-:W-:Y:S01]  /*1da0*/  ISETP.GT.U32.AND P1, PT, R3.reuse, R70, PT ;  /* 0x000000460300720c */ /* 0x040fe20003f24070 */
[----:B------:R-:W-:Y:S01]  /*1db0*/  @!P5 IMAD.MOV R60, RZ, RZ, -R60 ;  /* 0x000000ffff3cd224 */ /* 0x000fe200078e0a3c */
[C---:B------:R-:W-:Y:S01]  /*1dc0*/  ISETP.GT.U32.AND P5, PT, R3.reuse, R74, PT ;  /* 0x0000004a0300720c */ /* 0x040fe20003fa4070 */
[--C-:B------:R-:W-:Y:S01]  /*1dd0*/  @!P4 IMAD.IADD R66, R66, 0x1, -R3.reuse ;  /* 0x000000014242c824 */ /* 0x100fe200078e0a03 */
[C---:B------:R-:W-:Y:S01]  /*1de0*/  ISETP.GT.U32.AND P4, PT, R3.reuse, R6, PT ;  /* 0x000000060300720c */ /* 0x040fe20003f84070 */
[----:B------:R-:W-:Y:S01]  /*1df0*/  @!P3 IMAD.IADD R62, R62, 0x1, -R3 ;  /* 0x000000013e3eb824 */ /* 0x000fe200078e0a03 */
[----:B------:R-:W-:Y:S01]  /*1e00*/  ISETP.GT.U32.AND P3, PT, R3, R76, PT ;  /* 0x0000004c0300720c */ /* 0x000fe20003f64070 */
[----:B------:R-:W-:-:S02]  /*1e10*/  IMAD.MOV R40, RZ, RZ, -R5 ;  /* 0x000000ffff287224 */ /* 0x000fc400078e0a05 */
[--C-:B------:R-:W-:Y:S01]  /*1e20*/  @!P6 IMAD.IADD R8, R8, 0x1, -R3.reuse ;  /* 0x000000010808e824 */ /* 0x100fe200078e0a03 */
[----:B------:R-:W-:Y:S01]  /*1e30*/  ISETP.GE.AND P6, PT, R31, RZ, PT ;  /* 0x000000ff1f00720c */ /* 0x000fe20003fc6270 */
[--C-:B------:R-:W-:Y:S01]  /*1e40*/  @!P2 IMAD.IADD R30, R30, 0x1, -R3.reuse ;  /* 0x000000011e1ea824 */ /* 0x100fe200078e0a03 */
[----:B------:R-:W-:Y:S01]  /*1e50*/  ISETP.GE.AND P2, PT, R37, RZ, PT ;  /* 0x000000ff2500720c */ /* 0x000fe20003f46270 */
[----:B------:R-:W-:Y:S01]  /*1e60*/  @!P1 IMAD.IADD R70, R70, 0x1, -R3 ;  /* 0x0000000146469824 */ /* 0x000fe200078e0a03 */
[C---:B------:R-:W-:Y:S01]  /*1e70*/  ISETP.GT.U32.AND P1, PT, R3.reuse, R34, PT ;  /* 0x000000220300720c */ /* 0x040fe20003f24070 */
[C---:B------:R-:W-:Y:S01]  /*1e80*/  IMAD R32, R3.reuse, R40, R21 ;  /* 0x0000002803207224 */ /* 0x040fe200078e0215 */
[----:B------:R-:W0:Y:S01]  /*1e90*/  LDC R5, c[0x0][0x3a0] ;  /* 0x0000e800ff057b82 */ /* 0x000e220000000800 */
[----:B------:R-:W-:Y:S01]  /*1ea0*/  @!P0 IMAD.MOV R58, RZ, RZ, -R58 ;  /* 0x000000ffff3a8224 */ /* 0x000fe200078e0a3a */
[C---:B------:R-:W-:Y:S01]  /*1eb0*/  ISETP.GT.U32.AND P0, PT, R3.reuse, R72, PT ;  /* 0x000000480300720c */ /* 0x040fe20003f04070 */
[--C-:B------:R-:W-:Y:S01]  /*1ec0*/  @!P5 IMAD.IADD R74, R74, 0x1, -R3.reuse ;  /* 0x000000014a4ad824 */ /* 0x100fe200078e0a03 */
[----:B------:R-:W-:Y:S01]  /*1ed0*/  ISETP.GT.U32.AND P5, PT, R3, R32, PT ;  /* 0x000000200300720c */ /* 0x000fe20003fa4070 */
[--C-:B------:R-:W-:Y:S01]  /*1ee0*/  @!P4 IMAD.IADD R6, R6, 0x1, -R3.reuse ;  /* 0x000000010606c824 */ /* 0x100fe200078e0a03 */
[----:B------:R-:W-:Y:S01]  /*1ef0*/  ISETP.GE.AND P4, PT, R35, RZ, PT ;  /* 0x000000ff2300720c */ /* 0x000fe20003f86270 */
[----:B------:R-:W-:Y:S01]  /*1f00*/  @!P3 IMAD.IADD R76, R76, 0x1, -R3 ;  /* 0x000000014c4cb824 */ /* 0x000fe200078e0a03 */
[----:B------:R-:W-:Y:S01]  /*1f10*/  ISETP.GE.AND P3, PT, R33, RZ, PT ;  /* 0x000000ff2100720c */ /* 0x000fe20003f66270 */
[----:B------:R-:W-:-:S02]  /*1f20*/  IMAD.MOV.U32 R64, RZ, RZ, R62 ;  /* 0x000000ffff407224 */ /* 0x000fc400078e003e */
[----:B------:R-:W-:Y:S01]  /*1f30*/  @!P2 IMAD.MOV R70, RZ, RZ, -R70 ;  /* 0x000000ffff46a224 */ /* 0x000fe200078e0a46 */
[C---:B------:R-:W-:Y:S01]  /*1f40*/  ISETP.GT.U32.AND P2, PT, R3.reuse, R30, PT ;  /* 0x0000001e0300720c */ /* 0x040fe20003f44070 */
[----:B------:R-:W-:Y:S01]  /*1f50*/  @!P6 IMAD.MOV R64, RZ, RZ, -R64 ;  /* 0x000000ffff40e224 */ /* 0x000fe200078e0a40 */
[----:B------:R-:W-:Y:S01]  /*1f60*/  ISETP.GT.U32.AND P6, PT, R3, R74, PT ;  /* 0x0000004a0300720c */ /* 0x000fe20003fc4070 */
[--C-:B------:R-:W-:Y:S01]  /*1f70*/  @!P1 IMAD.IADD R34, R34, 0x1, -R3.reuse ;  /* 0x0000000122229824 */ /* 0x100fe200078e0a03 */
[----:B------:R-:W-:Y:S01]  /*1f80*/  ISETP.GE.AND P1, PT, R39, RZ, PT ;  /* 0x000000ff2700720c */ /* 0x000fe20003f26270 */
[--C-:B------:R-:W-:Y:S01]  /*1f90*/  @!P0 IMAD.IADD R72, R72, 0x1, -R3.reuse ;  /* 0x0000000148488824 */ /* 0x100fe200078e0a03 */
[----:B------:R-:W-:Y:S01]  /*1fa0*/  ISETP.GE.AND P0, PT, R11, RZ, PT ;  /* 0x000000ff0b00720c */ /* 0x000fe20003f06270 */
[--C-:B------:R-:W-:Y:S01]  /*1fb0*/  @!P5 IMAD.IADD R32, R32, 0x1, -R3.reuse ;  /* 0x000000012020d824 */ /* 0x100fe200078e0a03 */
[C---:B------:R-:W-:Y:S01]  /*1fc0*/  ISETP.GT.U32.AND P5, PT, R3.reuse, R6, PT ;  /* 0x000000060300720c */ /* 0x040fe20003fa4070 */
        /* <DEDUP_REMOVED lines=8> */
[----:B------:R-:W-:Y:S01]  /*2050*/  @!P1 IMAD.MOV R72, RZ, RZ, -R72 ;  /* 0x000000ffff489224 */ /* 0x000fe200078e0a48 */
[----:B------:R-:W-:Y:S01]  /*2060*/  ISETP.GT.U32.AND P1, PT, R3, R32, PT ;  /* 0x000000200300720c */ /* 0x000fe20003f24070 */
[----:B------:R-:W-:Y:S01]  /*2070*/  @!P0 IMAD.MOV R8, RZ, RZ, -R8 ;  /* 0x000000ffff088224 */ /* 0x000fe200078e0a08 */
[----:B------:R-:W-:Y:S01]  /*2080*/  ISETP.GE.AND P0, PT, R45, RZ, PT ;  /* 0x000000ff2d00720c */ /* 0x000fe20003f06270 */
[--C-:B------:R-:W-:Y:S01]  /*2090*/  @!P5 IMAD.IADD R6, R6, 0x1, -R3.reuse ;  /* 0x000000010606d824 */ /* 0x100fe200078e0a03 */
[----:B------:R-:W-:Y:S01]  /*20a0*/  ISETP.GE.AND P5, PT, R27, RZ, PT ;  /* 0x000000ff1b00720c */ /* 0x000fe20003fa6270 */
[--C-:B------:R-:W-:Y:S01]  /*20b0*/  @!P4 IMAD.IADD R34, R34, 0x1, -R3.reuse ;  /* 0x000000012222c824 */ /* 0x100fe200078e0a03 */
[----:B------:R-:W-:Y:S01]  /*20c0*/  ISETP.GE.AND P4, PT, R23, RZ, PT ;  /* 0x000000ff1700720c */ /* 0x000fe20003f86270 */
[----:B------:R-:W-:Y:S01]  /*20d0*/  @!P3 IMAD.IADD R76, R76, 0x1, -R3 ;  /* 0x000000014c4cb824 */ /* 0x000fe200078e0a03 */
[----:B------:R-:W-:Y:S01]  /*20e0*/  ISETP.GE.AND P3, PT, R25, RZ, PT ;  /* 0x000000ff1900720c */ /* 0x000fe20003f66270 */
[----:B------:R-:W-:-:S02]  /*20f0*/  IMAD.MOV.U32 R62, RZ, RZ, R34 ;  /* 0x000000ffff3e7224 */ /* 0x000fc400078e0022 */
[----:B------:R-:W-:Y:S01]  /*2100*/  @!P6 IMAD.MOV R74, RZ, RZ, -R74 ;  /* 0x000000ffff4ae224 */ /* 0x000fe200078e0a4a */
[----:B------:R-:W-:Y:S01]  /*2110*/  ISETP.GE.AND P6, PT, R2, RZ, PT ;  /* 0x000000ff0200720c */ /* 0x000fe20003fc6270 */
[----:B------:R-:W-:Y:S01]  /*2120*/  @!P2 IMAD.MOV R62, RZ, RZ, -R62 ;  /* 0x000000ffff3ea224 */ /* 0x000fe200078e0a3e */
[----:B------:R-:W-:Y:S01]  /*2130*/  ISETP.NE.AND P2, PT, R42, RZ, PT ;  /* 0x000000ff2a00720c */ /* 0x000fe20003f45270 */
[----:B------:R-:W-:Y:S02]  /*2140*/  @!P1 IMAD.IADD R32, R32, 0x1, -R3 ;  /* 0x0000000120209824 */ /* 0x000fe400078e0a03 */
[----:B0-----:R-:W-:Y:S02]  /*2150*/  VIADD R7, R5, 0xfffffffe ;  /* 0xfffffffe05077836 */ /* 0x001fe40000000000 */
[----:B------:R-:W-:Y:S02]  /*2160*/  IMAD.MOV.U32 R46, RZ, RZ, R30 ;  /* 0x000000ffff2e7224 */ /* 0x000fe400078e001e */
[----:B------:R-:W-:-:S02]  /*2170*/  IMAD.MOV.U32 R40, RZ, RZ, R6 ;  /* 0x000000ffff287224 */ /* 0x000fc400078e0006 */
[----:B------:R-:W-:Y:S01]  /*2180*/  @!P0 IMAD.MOV R76, RZ, RZ, -R76 ;  /* 0x000000ffff4c8224 */ /* 0x000fe200078e0a4c */
[----:B------:R-:W-:Y:S01]  /*2190*/  ISETP.GE.U32.AND P0, PT, R7, 0x7fffffdf, PT ;  /* 0x7fffffdf0700780c */ /* 0x000fe20003f06070 */
[----:B------:R-:W-:Y:S01]  /*21a0*/  IMAD.MOV.U32 R78, RZ, RZ, R32 ;  /* 0x000000ffff4e7224 */ /* 0x000fe200078e0020 */
[----:B------:R-:W-:Y:S01]  /*21b0*/  LOP3.LUT R7, RZ, R43, RZ, 0x33, !PT ;  /* 0x0000002bff077212 */ /* 0x000fe200078e33ff */
[----:B------:R-:W-:Y:S01]  /*21c0*/  @!P5 IMAD.MOV R46, RZ, RZ, -R46 ;  /* 0x000000ffff2ed224 */ /* 0x000fe200078e0a2e */
[----:B------:R-:W-:Y:S01]  /*21d0*/  ISETP.NE.AND P5, PT, R43, RZ, PT ;  /* 0x000000ff2b00720c */ /* 0x000fe20003fa5270 */
[----:B------:R-:W-:Y:S01]  /*21e0*/  @!P3 IMAD.MOV R40, RZ, RZ, -R40 ;  /* 0x000000ffff28b224 */ /* 0x000fe200078e0a28 */
[----:B------:R-:W-:Y:S01]  /*21f0*/  ISETP.NE.U32.AND P3, PT, R146, RZ, PT ;  /* 0x000000ff9200720c */ /* 0x000fe20003f65070 */
[----:B------:R-:W-:Y:S01]  /*2200*/  VIADD R3, R5, 0xffffffff ;  /* 0xffffffff05037836 */ /* 0x000fe20000000000 */
[C---:B------:R-:W-:Y:S01]  /*2210*/  SEL R27, R7.reuse, R26, !P5 ;  /* 0x0000001a071b7207 */ /* 0x040fe20006800000 */
[----:B------:R-:W-:Y:S01]  /*2220*/  @!P4 IMAD.MOV R78, RZ, RZ, -R78 ;  /* 0x000000ffff4ec224 */ /* 0x000fe200078e0a4e */
[C---:B------:R-:W-:Y:S01]  /*2230*/  SEL R37, R7.reuse, R10, !P5 ;  /* 0x0000000a07257207 */ /* 0x040fe20006800000 */
[----:B------:R-:W-:Y:S01]  /*2240*/  @!P6 IMAD.MOV R4, RZ, RZ, -R4 ;  /* 0x000000ffff04e224 */ /* 0x000fe200078e0a04 */
[----:B------:R-:W-:-:S02]  /*2250*/  SEL R34, R7, R14, !P5 ;  /* 0x0000000e07227207 */ /* 0x000fc40006800000 */
[C---:B------:R-:W-:Y:S02]  /*2260*/  SEL R31, R7.reuse, R16, !P5 ;  /* 0x00000010071f7207 */ /* 0x040fe40006800000 */
[C---:B------:R-:W-:Y:S02]  /*2270*/  SEL R32, R7.reuse, R18, !P5 ;  /* 0x0000001207207207 */ /* 0x040fe40006800000 */
[C---:B------:R-:W-:Y:S02]  /*2280*/  SEL R29, R7.reuse, R20, !P5 ;  /* 0x00000014071d7207 */ /* 0x040fe40006800000 */
[C---:B------:R-:W-:Y:S02]  /*2290*/  SEL R39, R7.reuse, R22, !P5 ;  /* 0x0000001607277207 */ /* 0x040fe40006800000 */
[C---:B------:R-:W-:Y:S02]  /*22a0*/  SEL R35, R7.reuse, R24, !P5 ;  /* 0x0000001807237207 */ /* 0x040fe40006800000 */
        /* <DEDUP_REMOVED lines=22> */
[----:B------:R-:W-:Y:S02]  /*2410*/  SEL R14, R7, R62, !P5 ;  /* 0x0000003e070e7207 */ /* 0x000fe40006800000 */
[----:B------:R-:W-:Y:S02]  /*2420*/  ISETP.GE.U32.AND P1, PT, R3, 0x7fffffe0, PT ;  /* 0x7fffffe00300780c */ /* 0x000fe40003f26070 */
[----:B------:R-:W-:-:S02]  /*2430*/  SEL R7, R7, R78, !P5 ;  /* 0x0000004e07077207 */ /* 0x000fc40006800000 */
[----:B------:R-:W-:Y:S01]  /*2440*/  @!P2 LOP3.LUT R4, RZ, R42, RZ, 0x33, !PT ;  /* 0x0000002aff04a212 */ /* 0x000fe200078e33ff */
[----:B---3--:R-:W-:Y:S08]  /*2450*/  BRA.U UP0, `(.L_x_5) ;  /* 0x0000000100187547 */ /* 0x008ff0000b800000 */
[----:B------:R-:W-:Y:S01]  /*2460*/  ELECT P2, URZ, PT ;  /* 0x0000000000ff782f */ /* 0x000fe20003840000 */
[----:B------:R-:W-:Y:S01]  /*2470*/  IMAD.MOV.U32 R3, RZ, RZ, 0x1 ;  /* 0x00000001ff037424 */ /* 0x000fe200078e00ff */
[----:B------:R-:W-:Y:S01]  /*2480*/  UMOV UR6, 0x40 ;  /* 0x0000004000067882 */ /* 0x000fe20000000000 */
[----:B------:R-:W-:Y:S01]  /*2490*/  UVIRTCOUNT.DEALLOC.SMPOOL 0x80 ;  /* 0x000000800000784c */ /* 0x000fe20000000000 */
[----:B------:R-:W-:-:S09]  /*24a0*/  ULEA UR6, UR5, UR6, 0x18 ;  /* 0x0000000605067291 */ /* 0x000fd2000f8ec0ff */
[----:B------:R0:W-:Y:S03]  /*24b0*/  @P2 STS.U8 [UR6], R3 ;  /* 0x00000003ff002988 */ /* 0x0001e60008000006 */
.L_x_5:
[----:B------:R-:W-:Y:S01]  /*24c0*/  UIADD3 UR12, UPT, UPT, UR17, UR4, URZ ;  /* 0x00000004110c7290 */ /* 0x000fe2000fffe0ff */
[C---:B------:R-:W-:Y:S01]  /*24d0*/  VIADD R8, R5.reuse, 0xfffffffc ;  /* 0xfffffffc05087836 */ /* 0x040fe20000000000 */
[----:B------:R-:W-:Y:S01]  /*24e0*/  VOTEU.ALL UP1, P3 ;  /* 0x0000000000ff7886 */ /* 0x000fe20001820000 */
[----:B------:R-:W-:Y:S01]  /*24f0*/  UIADD3 UR10, UPT, UPT, UR16, 0x4000, URZ ;  /* 0x00004000100a7890 */ /* 0x000fe2000fffe0ff */
[----:B------:R-:W-:Y:S01]  /*2500*/  IMAD R150, R4, UR9, RZ ;  /* 0x0000000904967c24 */ /* 0x000fe2000f8e02ff */
[----:B------:R-:W-:Y:S01]  /*2510*/  VOTEU.ALL UP2, P3 ;  /* 0x0000000000ff7886 */ /* 0x000fe20001840000 */
[----:B------:R-:W-:Y:S01]  /*2520*/  ISETP.GE.U32.AND P5, PT, R8, 0x7fffffdd, PT ;  /* 0x7fffffdd0800780c */ /* 0x000fe20003fa6070 */
[----:B0-----:R-:W-:Y:S01]  /*2530*/  VIADD R3, R5, 0xfffffffd ;  /* 0xfffffffd05037836 */ /* 0x001fe20000000000 */
[----:B------:R-:W-:-:S04]  /*2540*/  @!UP1 UIADD3 UR4, UPT, UPT, -UR7, 0x100000, URZ ;  /* 0x0010000007049890 */ /* 0x000fc8000fffe1ff */
[----:B------:R-:W-:Y:S02]  /*2550*/  @!UP1 USHF.L.U32 UR5, UR4, 0xb, URZ ;  /* 0x0000000b04059899 */ /* 0x000fe400080006ff */
[----:B------:R-:W-:Y:S01]  /*2560*/  @!UP1 USHF.L.U32 UR4, UR4, 0x1, URZ ;  /* 0x0000000104049899 */ /* 0x000fe200080006ff */
[----:B------:R-:W-:Y:S01]  /*2570*/  STTM.x128 tmem[UR12], RZ ;  /* 0x000000ff000079ed */ /* 0x000fe200083c000c */
[----:B------:R-:W0:Y:S01]  /*2580*/  FENCE.VIEW.ASYNC.T ;  /* 0x00000000000073c6 */ /* 0x000e220000000200 */
[----:B------:R-:W-:Y:S01]  /*2590*/  UMOV UR13, UR10 ;  /* 0x0000000a000d7c82 */ /* 0x000fe20008000000 */
[----:B0-----:R-:W-:Y:S01]  /*25a0*/  BAR.SYNC.DEFER_BLOCKING 0x0 ;  /* 0x0000000000007b1d */ /* 0x001fe20000010000 */
[----:B------:R-:W-:Y:S02]  /*25b0*/  SHF.R.S32.HI R147, RZ, 0x1f, R150 ;  /* 0x0000001fff937819 */ /* 0x000fe40000011496 */
[----:B------:R-:W-:Y:S01]  /*25c0*/  IADD3 R8, P2, PT, R150, UR20, RZ ;  /* 0x0000001496087c10 */ /* 0x000fe2000ff5e0ff */
[----:B------:R-:W-:Y:S01]  /*25d0*/  IMAD.SHL.U32 R145, R124, 0x2, RZ ;  /* 0x000000027c917824 */ /* 0x000fe200078e00ff */
[----:B------:R-:W-:-:S02]  /*25e0*/  PRMT R163, RZ, 0x7610, R163 ;  /* 0x00007610ffa37816 */ /* 0x000fc400000000a3 */
[----:B------:R-:W-:Y:S01]  /*25f0*/  IADD3.X R9, PT, PT, R147, UR21, RZ, P2, !PT ;  /* 0x0000001593097c10 */ /* 0x000fe200097fe4ff */
[C---:B------:R-:W-:Y:S01]  /*2600*/  VIADD R4, R5.reuse, 0xfffffffa ;  /* 0xfffffffa05047836 */ /* 0x040fe20000000000 */
[----:B------:R-:W-:Y:S02]  /*2610*/  SHF.R.S32.HI R144, RZ, 0x1f, R124 ;  /* 0x0000001fff907819 */ /* 0x000fe4000001147c */
[----:B------:R-:W-:Y:S01]  /*2620*/  PRMT R170, RZ, 0x7610, R170 ;  /* 0x00007610ffaa7816 */ /* 0x000fe200000000aa */
[----:B------:R-:W-:Y:S01]  /*2630*/  VIADD R12, R5, 0xffffffee ;  /* 0xffffffee050c7836 */ /* 0x000fe20000000000 */
[----:B------:R-:W-:Y:S01]  /*2640*/  ISETP.GE.U32.AND P6, PT, R3, 0x7fffffde, PT ;  /* 0x7fffffde0300780c */ /* 0x000fe20003fc6070 */
[----:B------:R-:W0:Y:S02]  /*2650*/  FENCE.VIEW.ASYNC.S ;  /* 0x00000000000073c6 */ /* 0x000e240000000000 */
[----:B0-----:R0:W1:Y:S02]  /*2660*/  @!UP2 SYNCS.EXCH.64 URZ, [UR13], UR4 ;  /* 0x000000040dffa5b2 */ /* 0x0010640008000100 */
[----:B-1----:R-:W-:Y:S01]  /*2670*/  BAR.SYNC.DEFER_BLOCKING 0x0 ;  /* 0x0000000000007b1d */ /* 0x002fe20000010000 */
[----:B------:R-:W-:-:S02]  /*2680*/  SHF.R.S32.HI R143, RZ, 0x1f, R145 ;  /* 0x0000001fff8f7819 */ /* 0x000fc40000011491 */
[----:B------:R-:W-:-:S05]  /*2690*/  IADD3 R44, P4, PT, R145, R8, RZ ;  /* 0x00000008912c7210 */ /* 0x000fca0007f9e0ff */
[----:B------:R-:W-:Y:S01]  /*26a0*/  IMAD.X R45, R143, 0x1, R9, P4 ;  /* 0x000000018f2d7824 */ /* 0x000fe200020e0609 */
[----:B------:R-:W-:Y:S01]  /*26b0*/  ISETP.GE.U32.AND P4, PT, R4, 0x7fffffdb, PT ;  /* 0x7fffffdb0400780c */ /* 0x000fe20003f86070 */
[C---:B------:R-:W-:Y:S02]  /*26c0*/  VIADD R4, R5.reuse, 0xffffffec ;  /* 0xffffffec05047836 */ /* 0x040fe40000000000 */
[C---:B------:R-:W-:Y:S02]  /*26d0*/  VIADD R141, R5.reuse, 0xffffffe0 ;  /* 0xffffffe0058d7836 */ /* 0x040fe40000000000 */
[C---:B------:R-:W-:Y:S02]  /*26e0*/  VIADD R48, R5.reuse, 0xffffffe6 ;  /* 0xffffffe605307836 */ /* 0x040fe40000000000 */
[----:B------:R-:W-:Y:S01]  /*26f0*/  IMAD R142, R124, 0x3, RZ ;  /* 0x000000037c8e7824 */ /* 0x000fe200078e02ff */
[----:B------:R-:W-:Y:S01]  /*2700*/  PRMT R162, RZ, 0x7610, R162 ;  /* 0x00007610ffa27816 */ /* 0x000fe200000000a2 */
[----:B------:R-:W-:-:S02]  /*2710*/  VIADD R3, R5, 0xfffffffb ;  /* 0xfffffffb05037836 */ /* 0x000fc40000000000 */
[C---:B------:R-:W-:Y:S02]  /*2720*/  IMAD.SHL.U32 R139, R124.reuse, 0x4, RZ ;  /* 0x000000047c8b7824 */ /* 0x040fe400078e00ff */
[----:B------:R-:W-:Y:S01]  /*2730*/  IMAD R138, R124, 0x5, RZ ;  /* 0x000000057c8a7824 */ /* 0x000fe200078e02ff */
[----:B------:R-:W-:Y:S01]  /*2740*/  PRMT R156, RZ, 0x7610, R156 ;  /* 0x00007610ff9c7816 */ /* 0x000fe2000000009c */
[----:B------:R-:W2:Y:S01]  /*2750*/  @!P1 LDG.E.U8 R163, desc[UR18][R8.64] ;  /* 0x0000001208a39981 */ /* 0x000ea2000c1e1100 */
[----:B------:R-:W-:Y:S01]  /*2760*/  IADD3 R42, P1, PT, R8, R124, RZ ;  /* 0x0000007c082a7210 */ /* 0x000fe20007f3e0ff */
[----:B------:R-:W-:Y:S01]  /*2770*/  IMAD R134, R124, 0x7, RZ ;  /* 0x000000077c867824 */ /* 0x000fe200078e02ff */
[----:B------:R-:W-:Y:S01]  /*2780*/  ISETP.GE.U32.AND P2, PT, R3, 0x7fffffdc, PT ;  /* 0x7fffffdc0300780c */ /* 0x000fe20003f46070 */
[C---:B------:R-:W-:Y:S01]  /*2790*/  VIADD R56, R5.reuse, 0xfffffff9 ;  /* 0xfffffff905387836 */ /* 0x040fe20000000000 */
[----:B------:R-:W-:Y:S01]  /*27a0*/  PRMT R3, RZ, 0x7610, R3 ;  /* 0x00007610ff037816 */ /* 0x000fe20000000003 */
[----:B------:R-:W-:Y:S01]  /*27b0*/  IMAD.X R43, R144, 0x1, R9, P1 ;  /* 0x00000001902b7824 */ /* 0x000fe200008e0609 */
[----:B------:R-:W-:Y:S01]  /*27c0*/  PRMT R151, RZ, 0x7610, R151 ;  /* 0x00007610ff977816 */ /* 0x000fe20000000097 */
[C---:B------:R-:W-:Y:S01]  /*27d0*/  IMAD R135, R124.reuse, 0x6, RZ ;  /* 0x000000067c877824 */ /* 0x040fe200078e02ff */
[----:B------:R-:W-:Y:S01]  /*27e0*/  PRMT R128, RZ, 0x7610, R128 ;  /* 0x00007610ff807816 */ /* 0x000fe20000000080 */
[----:B------:R-:W-:Y:S01]  /*27f0*/  IMAD.SHL.U32 R122, R124, 0x10, RZ ;  /* 0x000000107c7a7824 */ /* 0x000fe200078e00ff */
[----:B------:R1:W3:Y:S01]  /*2800*/  @!P0 LDG.E.U8 R170, desc[UR18][R42.64] ;  /* 0x000000122aaa8981 */ /* 0x0002e2000c1e1100 */
[----:B------:R-:W-:Y:S01]  /*2810*/  ISETP.GE.U32.AND P0, PT, R4, 0x7fffffcd, PT ;  /* 0x7fffffcd0400780c */ /* 0x000fe20003f06070 */
[C---:B------:R-:W-:Y:S01]  /*2820*/  VIADD R4, R5.reuse, 0xffffffed ;  /* 0xffffffed05047836 */ /* 0x040fe20000000000 */
[----:B------:R-:W-:Y:S01]  /*2830*/  PRMT R129, RZ, 0x7610, R129 ;  /* 0x00007610ff817816 */ /* 0x000fe20000000081 */
[----:B------:R4:W5:Y:S01]  /*2840*/  @!P6 LDG.E.U8 R3, desc[UR18][R44.64] ;  /* 0x000000122c03e981 */ /* 0x000962000c1e1100 */
[----:B------:R-:W-:Y:S01]  /*2850*/  SEL R46, RZ, 0x1, P0 ;  /* 0x00000001ff2e7807 */ /* 0x000fe20000000000 */
[----:B------:R-:W-:Y:S01]  /*2860*/  IMAD.SHL.U32 R123, R124, 0x8, RZ ;  /* 0x000000087c7b7824 */ /* 0x000fe200078e00ff */
[----:B------:R-:W-:Y:S01]  /*2870*/  ISETP.GE.U32.AND P1, PT, R4, 0x7fffffce, PT ;  /* 0x7fffffce0400780c */ /* 0x000fe20003f26070 */
[C---:B------:R-:W-:Y:S01]  /*2880*/  VIADD R4, R5.reuse, 0xffffffef ;  /* 0xffffffef05047836 */ /* 0x040fe20000000000 */
[----:B------:R-:W-:Y:S01]  /*2890*/  ISETP.GE.U32.AND P0, PT, R12, 0x7fffffcf, PT ;  /* 0x7fffffcf0c00780c */ /* 0x000fe20003f06070 */
[C---:B------:R-:W-:Y:S01]  /*28a0*/  VIADD R12, R5.reuse, 0xffffffe8 ;  /* 0xffffffe8050c7836 */ /* 0x040fe20000000000 */
[----:B------:R-:W-:Y:S01]  /*28b0*/  SEL R47, RZ, 0x1fffe, P1 ;  /* 0x0001fffeff2f7807 */ /* 0x000fe20000800000 */
[C---:B-1----:R-:W-:Y:S01]  /*28c0*/  VIADD R42, R5.reuse, 0xffffffea ;  /* 0xffffffea052a7836 */ /* 0x042fe20000000000 */
[----:B------:R-:W-:Y:S01]  /*28d0*/  ISETP.GE.U32.AND P1, PT, R4, 0x7fffffd0, PT ;  /* 0x7fffffd00400780c */ /* 0x000fe20003f26070 */
[C---:B------:R-:W-:Y:S01]  /*28e0*/  VIADD R4, R5.reuse, 0xffffffe9 ;  /* 0xffffffe905047836 */ /* 0x040fe20000000000 */
[----:B------:R-:W-:Y:S01]  /*28f0*/  SEL R41, RZ, 0x4, P0 ;  /* 0x00000004ff297807 */ /* 0x000fe20000000000 */
[----:B------:R-:W-:Y:S01]  /*2900*/  VIADD R43, R5, 0xffffffe4 ;  /* 0xffffffe4052b7836 */ /* 0x000fe20000000000 */
[----:B------:R-:W-:Y:S01]  /*2910*/  ISETP.GE.U32.AND P0, PT, R12, 0x7fffffc9, PT ;  /* 0x7fffffc90c00780c */ /* 0x000fe20003f06070 */
[----:B------:R-:W-:Y:S01]  /*2920*/  IMAD.IADD R46, R46, 0x1, R47 ;  /* 0x000000012e2e7824 */ /* 0x000fe200078e022f */
[----:B------:R-:W-:-:S02]  /*2930*/  SEL R12, RZ, 0x7fff8, P1 ;  /* 0x0007fff8ff0c7807 */ /* 0x000fc40000800000 */
[----:B------:R-:W-:Y:S01]  /*2940*/  PRMT R167, RZ, 0x7610, R167 ;  /* 0x00007610ffa77816 */ /* 0x000fe200000000a7 */
[----:B------:R-:W-:Y:S01]  /*2950*/  IMAD R118, R124, 0x18, RZ ;  /* 0x000000187c767824 */ /* 0x000fe200078e02ff */
[----:B------:R-:W-:Y:S01]  /*2960*/  ISETP.GE.U32.AND P1, PT, R4, 0x7fffffca, PT ;  /* 0x7fffffca0400780c */ /* 0x000fe20003f26070 */
[C---:B------:R-:W-:Y:S01]  /*2970*/  VIADD R4, R5.reuse, 0xffffffeb ;  /* 0xffffffeb05047836 */ /* 0x040fe20000000000 */
[----:B----4-:R-:W-:Y:S02]  /*2980*/  SEL R44, RZ, 0x1, P0 ;  /* 0x00000001ff2c7807 */ /* 0x010fe40000000000 */
[----:B------:R-:W-:Y:S01]  /*2990*/  PRMT R165, RZ, 0x7610, R165 ;  /* 0x00007610ffa57816 */ /* 0x000fe200000000a5 */
[----:B------:R-:W-:Y:S01]  /*29a0*/  IMAD R119, R124, 0x9, RZ ;  /* 0x000000097c777824 */ /* 0x000fe200078e02ff */
[----:B------:R-:W-:Y:S01]  /*29b0*/  ISETP.GE.U32.AND P0, PT, R42, 0x7fffffcb, PT ;  /* 0x7fffffcb2a00780c */ /* 0x000fe20003f06070 */
[----:B------:R-:W-:Y:S01]  /*29c0*/  VIADD R42, R5, 0xffffffe5 ;  /* 0xffffffe5052a7836 */ /* 0x000fe20000000000 */
[----:B------:R-:W-:-:S02]  /*29d0*/  SEL R49, RZ, 0x1fffe, P1 ;  /* 0x0001fffeff317807 */ /* 0x000fc40000800000 */
[----:B------:R-:W-:Y:S01]  /*29e0*/  PRMT R169, RZ, 0x7610, R169 ;  /* 0x00007610ffa97816 */ /* 0x000fe200000000a9 */
[----:B------:R-:W-:Y:S01]  /*29f0*/  IMAD R114, R124, 0xb, RZ ;  /* 0x0000000b7c727824 */ /* 0x000fe200078e02ff */
[----:B------:R-:W-:Y:S01]  /*2a00*/  ISETP.GE.U32.AND P1, PT, R4, 0x7fffffcc, PT ;  /* 0x7fffffcc0400780c */ /* 0x000fe20003f26070 */
[----:B------:R-:W-:Y:S01]  /*2a10*/  IMAD.IADD R44, R44, 0x1, R49 ;  /* 0x000000012c2c7824 */ /* 0x000fe200078e0231 */
[----:B------:R-:W-:Y:S02]  /*2a20*/  SEL R4, RZ, 0x4, P0 ;  /* 0x00000004ff047807 */ /* 0x000fe40000000000 */
[----:B------:R-:W-:Y:S01]  /*2a30*/  PRMT R166, RZ, 0x7610, R166 ;  /* 0x00007610ffa67816 */ /* 0x000fe200000000a6 */
[C---:B------:R-:W-:Y:S01]  /*2a40*/  IMAD R115, R124.reuse, 0xa, RZ ;  /* 0x0000000a7c737824 */ /* 0x040fe200078e02ff */
[----:B------:R-:W-:Y:S02]  /*2a50*/  SEL R45, RZ, 0x7fff8, P1 ;  /* 0x0007fff8ff2d7807 */ /* 0x000fe40000800000 */
[----:B------:R-:W-:Y:S01]  /*2a60*/  PRMT R158, RZ, 0x7610, R158 ;  /* 0x00007610ff9e7816 */ /* 0x000fe2000000009e */
[----:B------:R-:W-:Y:S01]  /*2a70*/  IMAD R110, R124, 0xd, RZ ;  /* 0x0000000d7c6e7824 */ /* 0x000fe200078e02ff */
[----:B------:R-:W-:Y:S01]  /*2a80*/  ISETP.GE.U32.AND P1, PT, R42, 0x7fffffc6, PT ;  /* 0x7fffffc62a00780c */ /* 0x000fe20003f26070 */
[----:B------:R-:W-:Y:S01]  /*2a90*/  VIADD R42, R5, 0xffffffe1 ;  /* 0xffffffe1052a7836 */ /* 0x000fe20000000000 */
[----:B------:R-:W-:Y:S01]  /*2aa0*/  ISETP.GE.U32.AND P0, PT, R43, 0x7fffffc5, PT ;  /* 0x7fffffc52b00780c */ /* 0x000fe20003f06070 */
[----:B------:R-:W-:Y:S01]  /*2ab0*/  VIADD R43, R5, 0xffffffe7 ;  /* 0xffffffe7052b7836 */ /* 0x000fe20000000000 */
[----:B------:R-:W-:-:S02]  /*2ac0*/  SEL R53, RZ, 0x1fffe, P1 ;  /* 0x0001fffeff357807 */ /* 0x000fc40000800000 */
[----:B------:R-:W-:Y:S01]  /*2ad0*/  PRMT R157, RZ, 0x7610, R157 ;  /* 0x00007610ff9d7816 */ /* 0x000fe2000000009d */
[----:B------:R-:W-:Y:S01]  /*2ae0*/  IMAD R111, R124, 0xc, RZ ;  /* 0x0000000c7c6f7824 */ /* 0x000fe200078e02ff */
[----:B------:R-:W-:Y:S01]  /*2af0*/  ISETP.GE.U32.AND P6, PT, R42, 0x7fffffc2, PT ;  /* 0x7fffffc22a00780c */ /* 0x000fe20003fc6070 */
[----:B------:R-:W-:Y:S01]  /*2b00*/  VIADD R42, R5, 0xffffffe3 ;  /* 0xffffffe3052a7836 */ /* 0x000fe20000000000 */
[----:B------:R-:W-:Y:S01]  /*2b10*/  ISETP.GE.U32.AND P1, PT, R43, 0x7fffffc8, PT ;  /* 0x7fffffc82b00780c */ /* 0x000fe20003f26070 */
[----:B------:R-:W-:Y:S01]  /*2b20*/  VIADD R43, R5, 0xffffffe2 ;  /* 0xffffffe2052b7836 */ /* 0x000fe20000000000 */
[----:B------:R-:W-:Y:S02]  /*2b30*/  SEL R50, RZ, 0x1, P0 ;  /* 0x00000001ff327807 */ /* 0x000fe40000000000 */
[----:B------:R-:W-:Y:S01]  /*2b40*/  PRMT R148, RZ, 0x7610, R148 ;  /* 0x00007610ff947816 */ /* 0x000fe20000000094 */
[----:B------:R-:W-:Y:S01]  /*2b50*/  IMAD R106, R124, 0xf, RZ ;  /* 0x0000000f7c6a7824 */ /* 0x000fe200078e02ff */
[----:B------:R-:W-:Y:S01]  /*2b60*/  SEL R51, RZ, 0x7fff8, P1 ;  /* 0x0007fff8ff337807 */ /* 0x000fe20000800000 */
[----:B------:R-:W-:Y:S01]  /*2b70*/  IMAD.IADD R50, R50, 0x1, R53 ;  /* 0x0000000132327824 */ /* 0x000fe200078e0235 */
[----:B------:R-:W-:-:S02]  /*2b80*/  ISETP.GE.U32.AND P1, PT, R42, 0x7fffffc4, PT ;  /* 0x7fffffc42a00780c */ /* 0x000fc40003f26070 */
[----:B------:R-:W-:Y:S01]  /*2b90*/  PRMT R153, RZ, 0x7610, R153 ;  /* 0x00007610ff997816 */ /* 0x000fe20000000099 */
[C---:B------:R-:W-:Y:S01]  /*2ba0*/  IMAD R107, R124.reuse, 0xe, RZ ;  /* 0x0000000e7c6b7824 */ /* 0x040fe200078e02ff */
[----:B------:R-:W-:Y:S02]  /*2bb0*/  SEL R55, RZ, 0x7fff8, P1 ;  /* 0x0007fff8ff377807 */ /* 0x000fe40000800000 */
[----:B------:R-:W-:Y:S01]  /*2bc0*/  PRMT R130, RZ, 0x7610, R130 ;  /* 0x00007610ff827816 */ /* 0x000fe20000000082 */
[C---:B------:R-:W-:Y:S01]  /*2bd0*/  IMAD R102, R124.reuse, 0x12, RZ ;  /* 0x000000127c667824 */ /* 0x040fe200078e02ff */
[----:B------:R-:W-:Y:S02]  /*2be0*/  ISETP.GE.U32.AND P1, PT, R141, 0x7fffffc1, PT ;  /* 0x7fffffc18d00780c */ /* 0x000fe40003f26070 */
[----:B------:R-:W-:Y:S01]  /*2bf0*/  PRMT R131, RZ, 0x7610, R131 ;  /* 0x00007610ff837816 */ /* 0x000fe20000000083 */
[----:B------:R-:W-:Y:S01]  /*2c00*/  IMAD R103, R124, 0x11, RZ ;  /* 0x000000117c677824 */ /* 0x000fe200078e02ff */
[----:B------:R-:W-:-:S02]  /*2c10*/  ISETP.GE.U32.AND P0, PT, R48, 0x7fffffc7, PT ;  /* 0x7fffffc73000780c */ /* 0x000fc40003f06070 */
[----:B------:R-:W-:Y:S01]  /*2c20*/  PRMT R159, RZ, 0x7610, R159 ;  /* 0x00007610ff9f7816 */ /* 0x000fe2000000009f */
[C---:B------:R-:W-:Y:S01]  /*2c30*/  IMAD R98, R124.reuse, 0x14, RZ ;  /* 0x000000147c627824 */ /* 0x040fe200078e02ff */
[----:B------:R-:W-:Y:S02]  /*2c40*/  SEL R54, RZ, 0x1fffe, P6 ;  /* 0x0001fffeff367807 */ /* 0x000fe40003000000 */
[----:B------:R-:W-:Y:S01]  /*2c50*/  PRMT R168, RZ, 0x7610, R168 ;  /* 0x00007610ffa87816 */ /* 0x000fe200000000a8 */
[C---:B------:R-:W-:Y:S01]  /*2c60*/  IMAD R99, R124.reuse, 0x13, RZ ;  /* 0x000000137c637824 */ /* 0x040fe200078e02ff */
        /* <DEDUP_REMOVED lines=10> */
[----:B------:R-:W-:Y:S01]  /*2d10*/  IMAD R91, R124, 0x17, RZ ;  /* 0x000000177c5b7824 */ /* 0x000fe200078e02ff */
[----:B------:R-:W-:Y:S02]  /*2d20*/  SHF.R.S32.HI R140, RZ, 0x1f, R142 ;  /* 0x0000001fff8c7819 */ /* 0x000fe4000001148e */
[----:B------:R-:W-:Y:S01]  /*2d30*/  PRMT R152, RZ, 0x7610, R152 ;  /* 0x00007610ff987816 */ /* 0x000fe20000000098 */
[----:B------:R-:W-:Y:S01]  /*2d40*/  VIADD R90, R5, 0x1f ;  /* 0x0000001f055a7836 */ /* 0x000fe20000000000 */
[----:B------:R-:W-:Y:S01]  /*2d50*/  IADD3 R42, P0, PT, R142, R8, RZ ;  /* 0x000000088e2a7210 */ /* 0x000fe20007f1e0ff */
[----:B------:R-:W-:Y:S01]  /*2d60*/  IMAD R89, R124, 0x19, RZ ;  /* 0x000000197c597824 */ /* 0x000fe200078e02ff */
[----:B------:R-:W-:-:S02]  /*2d70*/  LOP3.LUT R44, R44, 0x3, RZ, 0xc0, !PT ;  /* 0x000000032c2c7812 */ /* 0x000fc400078ec0ff */
[----:B------:R-:W-:Y:S01]  /*2d80*/  LOP3.LUT R88, R88, 0x1f, RZ, 0xc0, !PT ;  /* 0x0000001f58587812 */ /* 0x000fe200078ec0ff */
[----:B------:R-:W-:Y:S01]  /*2d90*/  IMAD.X R43, R140, 0x1, R9, P0 ;  /* 0x000000018c2b7824 */ /* 0x000fe200000e0609 */
[----:B------:R-:W-:Y:S02]  /*2da0*/  LOP3.LUT R47, R47, 0x3, RZ, 0xc0, !PT ;  /* 0x000000032f2f7812 */ /* 0x000fe400078ec0ff */
[----:B------:R-:W-:Y:S01]  /*2db0*/  PRMT R172, RZ, 0x7610, R172 ;  /* 0x00007610ffac7816 */ /* 0x000fe200000000ac */
[----:B------:R-:W-:Y:S01]  /*2dc0*/  IMAD R85, R124, 0x1a, RZ ;  /* 0x0000001a7c557824 */ /* 0x000fe200078e02ff */
[----:B------:R-:W-:Y:S01]  /*2dd0*/  LOP3.LUT R50, R50, 0x3, RZ, 0xc0, !PT ;  /* 0x0000000332327812 */ /* 0x000fe200078ec0ff */
[----:B------:R1:W4:Y:S01]  /*2de0*/  @!P5 LDG.E.U8 R162, desc[UR18][R42.64] ;  /* 0x000000122aa2d981 */ /* 0x000322000c1e1100 */
[----:B------:R-:W-:Y:S01]  /*2df0*/  IADD3 R4, PT, PT, R44, R45, R4 ;  /* 0x0000002d2c047210 */ /* 0x000fe20007ffe004 */
[----:B0-----:R-:W0:Y:S01]  /*2e00*/  LDCU UR4, c[0x0][0x3b0] ;  /* 0x00007600ff0477ac */ /* 0x001e220008000800 */
[----:B------:R-:W-:-:S02]  /*2e10*/  IADD3 R47, PT, PT, R47, R55, R52 ;  /* 0x000000372f2f7210 */ /* 0x000fc40007ffe034 */
[----:B------:R-:W-:Y:S01]  /*2e20*/  IADD3 R48, PT, PT, R50, R51, R48 ;  /* 0x0000003332307210 */ /* 0x000fe20007ffe030 */
[----:B------:R-:W-:Y:S01]  /*2e30*/  IMAD.SHL.U32 R4, R4, 0x100, RZ ;  /* 0x0000010004047824 */ /* 0x000fe200078e00ff */
[----:B------:R-:W-:Y:S02]  /*2e40*/  LOP3.LUT R47, R47, 0xf, RZ, 0xc0, !PT ;  /* 0x0000000f2f2f7812 */ /* 0x000fe400078ec0ff */
[----:B------:R-:W-:Y:S02]  /*2e50*/  LOP3.LUT R46, R46, 0x3, RZ, 0xc0, !PT ;  /* 0x000000032e2e7812 */ /* 0x000fe400078ec0ff */
[----:B------:R-:W-:Y:S02]  /*2e60*/  SHF.R.S32.HI R137, RZ, 0x1f, R139 ;  /* 0x0000001fff897819 */ /* 0x000fe4000001148b */
[----:B------:R-:W-:Y:S01]  /*2e70*/  IADD3 R44, P5, PT, R139, R8, RZ ;  /* 0x000000088b2c7210 */ /* 0x000fe20007fbe0ff */
[----:B------:R-:W-:Y:S01]  /*2e80*/  IMAD R47, R48, 0x10, R47 ;  /* 0x00000010302f7824 */ /* 0x000fe200078e022f */
[----:B------:R-:W-:-:S02]  /*2e90*/  IADD3 R12, PT, PT, R46, R12, R41 ;  /* 0x0000000c2e0c7210 */ /* 0x000fc40007ffe029 */
[----:B------:R-:W-:Y:S01]  /*2ea0*/  LOP3.LUT R41, R4, 0xf00, RZ, 0xe2, !PT ;  /* 0x00000f0004297812 */ /* 0x000fe200078ee2ff */
[----:B------:R-:W-:Y:S01]  /*2eb0*/  IMAD.X R45, R137, 0x1, R9, P5 ;  /* 0x00000001892d7824 */ /* 0x000fe200028e0609 */
[----:B------:R-:W-:Y:S02]  /*2ec0*/  SHF.R.S32.HI R136, RZ, 0x1f, R138 ;  /* 0x0000001fff887819 */ /* 0x000fe4000001148a */
[-C--:B-1----:R-:W-:Y:S01]  /*2ed0*/  IADD3 R42, P5, PT, R138, R8.reuse, RZ ;  /* 0x000000088a2a7210 */ /* 0x082fe20007fbe0ff */
[----:B------:R-:W-:Y:S01]  /*2ee0*/  IMAD R12, R12, 0x1000, R41 ;  /* 0x000010000c0c7824 */ /* 0x000fe200078e0229 */
[----:B------:R-:W-:Y:S01]  /*2ef0*/  LOP3.LUT R47, R47, 0xff, RZ, 0xc0, !PT ;  /* 0x000000ff2f2f7812 */ /* 0x000fe200078ec0ff */
[----:B------:R-:W-:Y:S01]  /*2f00*/  VIADD R4, R5, 0xfffffff8 ;  /* 0xfffffff805047836 */ /* 0x000fe20000000000 */
[----:B------:R-:W-:Y:S01]  /*2f10*/  SHF.R.S32.HI R132, RZ, 0x1f, R134 ;  /* 0x0000001fff847819 */ /* 0x000fe20000011486 */
[----:B------:R-:W-:Y:S01]  /*2f20*/  IMAD.X R43, R136, 0x1, R9, P5 ;  /* 0x00000001882b7824 */ /* 0x000fe200028e0609 */
[----:B------:R-:W-:Y:S01]  /*2f30*/  ISETP.GE.U32.AND P0, PT, R56, 0x7fffffda, PT ;  /* 0x7fffffda3800780c */ /* 0x000fe20003f06070 */
[----:B------:R-:W-:Y:S01]  /*2f40*/  IMAD.IADD R12, R12, 0x1, R47 ;  /* 0x000000010c0c7824 */ /* 0x000fe200078e022f */
[----:B------:R-:W-:Y:S01]  /*2f50*/  ISETP.GE.U32.AND P5, PT, R4, 0x7fffffd9, PT ;  /* 0x7fffffd90400780c */ /* 0x000fe20003fa6070 */
[----:B------:R-:W2:Y:S03]  /*2f60*/  @!P2 LDG.E.U8 R151, desc[UR18][R44.64] ;  /* 0x000000122c97a981 */ /* 0x000ea6000c1e1100 */
[----:B------:R-:W-:Y:S01]  /*2f70*/  LOP3.LUT R12, R12, 0xffff, RZ, 0xc0, !PT ;  /* 0x0000ffff0c0c7812 */ /* 0x000fe200078ec0ff */
[----:B------:R1:W2:Y:S01]  /*2f80*/  @!P4 LDG.E.U8 R156, desc[UR18][R42.64] ;  /* 0x000000122a9cc981 */ /* 0x0002a2000c1e1100 */
[----:B------:R-:W-:-:S02]  /*2f90*/  IADD3 R48, P4, PT, R134, R8, RZ ;  /* 0x0000000886307210 */ /* 0x000fc40007f9e0ff */
[----:B------:R-:W-:Y:S02]  /*2fa0*/  SHF.R.U32.HI R41, RZ, 0xf, R12 ;  /* 0x0000000fff297819 */ /* 0x000fe4000001160c */
[----:B------:R-:W-:Y:S01]  /*2fb0*/  SHF.R.S32.HI R133, RZ, 0x1f, R135 ;  /* 0x0000001fff857819 */ /* 0x000fe20000011487 */
[--C-:B------:R-:W-:Y:S01]  /*2fc0*/  IMAD.X R49, R132, 0x1, R9.reuse, P4 ;  /* 0x0000000184317824 */ /* 0x100fe200020e0609 */
[----:B------:R-:W-:Y:S01]  /*2fd0*/  IADD3 R46, P2, PT, R135, R8, RZ ;  /* 0x00000008872e7210 */ /* 0x000fe20007f5e0ff */
[----:B------:R-:W-:Y:S01]  /*2fe0*/  VIADD R4, R5, 0xfffffff7 ;  /* 0xfffffff705047836 */ /* 0x000fe20000000000 */
[----:B------:R-:W-:Y:S02]  /*2ff0*/  LOP3.LUT P4, RZ, R41, 0x1, RZ, 0xc0, !PT ;  /* 0x0000000129ff7812 */ /* 0x000fe4000788c0ff */
[----:B------:R0:W2:Y:S01]  /*3000*/  @!P5 LDG.E.U8 R128, desc[UR18][R48.64] ;  /* 0x000000123080d981 */ /* 0x0000a2000c1e1100 */
[----:B------:R-:W-:Y:S01]  /*3010*/  IMAD.X R47, R133, 0x1, R9, P2 ;  /* 0x00000001852f7824 */ /* 0x000fe200010e0609 */
[----:B------:R-:W-:-:S02]  /*3020*/  SHF.R.S32.HI R120, RZ, 0x1f, R122 ;  /* 0x0000001fff787819 */ /* 0x000fc4000001147a */
[-C--:B------:R-:W-:Y:S02]  /*3030*/  IADD3 R50, P5, PT, R122, R8.reuse, RZ ;  /* 0x000000087a327210 */ /* 0x080fe40007fbe0ff */
[----:B------:R-:W-:Y:S01]  /*3040*/  ISETP.GE.U32.AND P2, PT, R4, 0x7fffffd8, PT ;  /* 0x7fffffd80400780c */ /* 0x000fe20003f46070 */
[----:B------:R0:W2:Y:S01]  /*3050*/  @!P0 LDG.E.U8 R129, desc[UR18][R46.64] ;  /* 0x000000122e818981 */ /* 0x0000a2000c1e1100 */
[----:B------:R-:W-:Y:S01]  /*3060*/  SHF.R.U32.HI R41, RZ, 0x7, R12 ;  /* 0x00000007ff297819 */ /* 0x000fe2000001160c */
[----:B------:R-:W-:Y:S01]  /*3070*/  IMAD.X R51, R120, 0x1, R9, P5 ;  /* 0x0000000178337824 */ /* 0x000fe200028e0609 */
[----:B------:R-:W-:Y:S02]  /*3080*/  SHF.R.S32.HI R121, RZ, 0x1f, R123 ;  /* 0x0000001fff797819 */ /* 0x000fe4000001147b */
[-C--:B-1----:R-:W-:Y:S01]  /*3090*/  IADD3 R42, P0, PT, R123, R8.reuse, RZ ;  /* 0x000000087b2a7210 */ /* 0x082fe20007f1e0ff */
[----:B------:R-:W-:Y:S01]  /*30a0*/  VIADD R4, R5, 0xfffffff6 ;  /* 0xfffffff605047836 */ /* 0x000fe20000000000 */
[----:B------:R-:W-:Y:S01]  /*30b0*/  LOP3.LUT P5, RZ, R41, 0x1, RZ, 0xc0, !PT ;  /* 0x0000000129ff7812 */ /* 0x000fe200078ac0ff */
[----:B------:R-:W2:Y:S01]  /*30c0*/  @P4 LDG.E.U8 R167, desc[UR18][R50.64] ;  /* 0x0000001232a74981 */ /* 0x000ea2000c1e1100 */
[----:B------:R-:W-:Y:S01]  /*30d0*/  SHF.R.S32.HI R116, RZ, 0x1f, R118 ;  /* 0x0000001fff747819 */ /* 0x000fe20000011476 */
[----:B------:R-:W-:Y:S01]  /*30e0*/  IMAD.X R43, R121, 0x1, R9, P0 ;  /* 0x00000001792b7824 */ /* 0x000fe200000e0609 */
[----:B0-----:R-:W-:Y:S01]  /*30f0*/  IADD3 R48, P4, PT, R118, R8, RZ ;  /* 0x0000000876307210 */ /* 0x001fe20007f9e0ff */
[----:B------:R-:W-:Y:S01]  /*3100*/  VIADD R41, R5, 0xfffffff4 ;  /* 0xfffffff405297836 */ /* 0x000fe20000000000 */
[----:B------:R-:W-:-:S02]  /*3110*/  ISETP.GE.U32.AND P0, PT, R4, 0x7fffffd7, PT ;  /* 0x7fffffd70400780c */ /* 0x000fc40003f06070 */
[----:B------:R0:W2:Y:S01]  /*3120*/  @!P2 LDG.E.U8 R165, desc[UR18][R42.64] ;  /* 0x000000122aa5a981 */ /* 0x0000a2000c1e1100 */
[----:B------:R-:W-:Y:S01]  /*3130*/  IMAD.X R49, R116, 0x1, R9, P4 ;  /* 0x0000000174317824 */ /* 0x000fe200020e0609 */
[----:B------:R-:W-:Y:S02]  /*3140*/  SHF.R.S32.HI R117, RZ, 0x1f, R119 ;  /* 0x0000001fff757819 */ /* 0x000fe40000011477 */
[-C--:B------:R-:W-:Y:S01]  /*3150*/  IADD3 R44, P2, PT, R119, R8.reuse, RZ ;  /* 0x00000008772c7210 */ /* 0x080fe20007f5e0ff */
[----:B------:R-:W-:Y:S01]  /*3160*/  VIADD R4, R5, 0xfffffff5 ;  /* 0xfffffff505047836 */ /* 0x000fe20000000000 */
[----:B------:R-:W-:Y:S01]  /*3170*/  ISETP.GE.U32.AND P4, PT, R41, 0x7fffffd5, PT ;  /* 0x7fffffd52900780c */ /* 0x000fe20003f86070 */
[----:B------:R1:W2:Y:S01]  /*3180*/  @P5 LDG.E.U8 R169, desc[UR18][R48.64] ;  /* 0x0000001230a95981 */ /* 0x0002a2000c1e1100 */
[----:B------:R-:W-:Y:S01]  /*3190*/  SHF.R.S32.HI R112, RZ, 0x1f, R114 ;  /* 0x0000001fff707819 */ /* 0x000fe20000011472 */
[----:B------:R-:W-:Y:S01]  /*31a0*/  IMAD.X R45, R117, 0x1, R9, P2 ;  /* 0x00000001752d7824 */ /* 0x000fe200010e0609 */
[----:B------:R-:W-:Y:S01]  /*31b0*/  IADD3 R46, P5, PT, R114, R8, RZ ;  /* 0x00000008722e7210 */ /* 0x000fe20007fbe0ff */
[----:B------:R-:W-:Y:S01]  /*31c0*/  VIADD R41, R5, 0xfffffff2 ;  /* 0xfffffff205297836 */ /* 0x000fe20000000000 */
[----:B------:R-:W-:-:S02]  /*31d0*/  ISETP.GE.U32.AND P2, PT, R4, 0x7fffffd6, PT ;  /* 0x7fffffd60400780c */ /* 0x000fc40003f46070 */
[----:B------:R1:W2:Y:S01]  /*31e0*/  @!P0 LDG.E.U8 R166, desc[UR18][R44.64] ;  /* 0x000000122ca68981 */ /* 0x0002a2000c1e1100 */
[----:B------:R-:W-:Y:S01]  /*31f0*/  IMAD.X R47, R112, 0x1, R9, P5 ;  /* 0x00000001702f7824 */ /* 0x000fe200028e0609 */
[----:B------:R-:W-:Y:S02]  /*3200*/  SHF.R.S32.HI R113, RZ, 0x1f, R115 ;  /* 0x0000001fff717819 */ /* 0x000fe40000011473 */
[-C--:B0-----:R-:W-:Y:S01]  /*3210*/  IADD3 R42, P0, PT, R115, R8.reuse, RZ ;  /* 0x00000008732a7210 */ /* 0x081fe20007f1e0ff */
[----:B------:R-:W-:Y:S01]  /*3220*/  VIADD R4, R5, 0xfffffff3 ;  /* 0xfffffff305047836 */ /* 0x000fe20000000000 */
[----:B------:R-:W-:Y:S01]  /*3230*/  ISETP.GE.U32.AND P5, PT, R41, 0x7fffffd3, PT ;  /* 0x7fffffd32900780c */ /* 0x000fe20003fa6070 */
[----:B------:R0:W2:Y:S01]  /*3240*/  @!P4 LDG.E.U8 R158, desc[UR18][R46.64] ;  /* 0x000000122e9ec981 */ /* 0x0000a2000c1e1100 */
[----:B------:R-:W-:Y:S01]  /*3250*/  SHF.R.S32.HI R108, RZ, 0x1f, R110 ;  /* 0x0000001fff6c7819 */ /* 0x000fe2000001146e */
[----:B------:R-:W-:Y:S01]  /*3260*/  IMAD.X R43, R113, 0x1, R9, P0 ;  /* 0x00000001712b7824 */ /* 0x000fe200000e0609 */
[----:B-1----:R-:W-:Y:S01]  /*3270*/  IADD3 R48, P4, PT, R110, R8, RZ ;  /* 0x000000086e307210 */ /* 0x002fe20007f9e0ff */
        /* <DEDUP_REMOVED lines=8> */
[----:B------:R1:W2:Y:S01]  /*3300*/  @!P5 LDG.E.U8 R148, desc[UR18][R48.64] ;  /* 0x000000123094d981 */ /* 0x0002a2000c1e1100 */
[----:B------:R-:W-:Y:S01]  /*3310*/  SHF.R.S32.HI R104, RZ, 0x1f, R106 ;  /* 0x0000001fff687819 */ /* 0x000fe2000001146a */
[----:B------:R-:W-:Y:S01]  /*3320*/  IMAD.X R45, R109, 0x1, R9, P2 ;  /* 0x000000016d2d7824 */ /* 0x000fe200010e0609 */
[----:B0-----:R-:W-:-:S02]  /*3330*/  IADD3 R46, P5, PT, R106, R8, RZ ;  /* 0x000000086a2e7210 */ /* 0x001fc40007fbe0ff */
[----:B------:R-:W-:Y:S02]  /*3340*/  ISETP.GE.U32.AND P2, PT, R4, 0x7fffffd2, PT ;  /* 0x7fffffd20400780c */ /* 0x000fe40003f46070 */
[--C-:B------:R-:W-:Y:S01]  /*3350*/  SHF.R.U32.HI R41, RZ, 0xd, R12.reuse ;  /* 0x0000000dff297819 */ /* 0x100fe2000001160c */
[----:B------:R0:W2:Y:S01]  /*3360*/  @!P0 LDG.E.U8 R153, desc[UR18][R44.64] ;  /* 0x000000122c998981 */ /* 0x0000a2000c1e1100 */
[----:B------:R-:W-:Y:S01]  /*3370*/  IMAD.X R47, R104, 0x1, R9, P5 ;  /* 0x00000001682f7824 */ /* 0x000fe200028e0609 */
[----:B------:R-:W-:Y:S02]  /*3380*/  SHF.R.S32.HI R105, RZ, 0x1f, R107 ;  /* 0x0000001fff697819 */ /* 0x000fe4000001146b */
[----:B-1----:R-:W-:Y:S02]  /*3390*/  IADD3 R42, P0, PT, R107, R8, RZ ;  /* 0x000000086b2a7210 */ /* 0x002fe40007f1e0ff */
[----:B------:R-:W-:Y:S01]  /*33a0*/  LOP3.LUT P5, RZ, R41, 0x1, RZ, 0xc0, !PT ;  /* 0x0000000129ff7812 */ /* 0x000fe200078ac0ff */
[----:B------:R1:W2:Y:S01]  /*33b0*/  @!P4 LDG.E.U8 R130, desc[UR18][R46.64] ;  /* 0x000000122e82c981 */ /* 0x0002a2000c1e1100 */
[----:B------:R-:W-:Y:S01]  /*33c0*/  SHF.R.U32.HI R4, RZ, 0xe, R12 ;  /* 0x0000000eff047819 */ /* 0x000fe2000001160c */
[----:B------:R-:W-:Y:S01]  /*33d0*/  IMAD.X R43, R105, 0x1, R9, P0 ;  /* 0x00000001692b7824 */ /* 0x000fe200000e0609 */
[----:B------:R-:W-:-:S02]  /*33e0*/  SHF.R.S32.HI R100, RZ, 0x1f, R102 ;  /* 0x0000001fff647819 */ /* 0x000fc40000011466 */
[-C--:B------:R-:W-:Y:S02]  /*33f0*/  IADD3 R48, P4, PT, R102, R8.reuse, RZ ;  /* 0x0000000866307210 */ /* 0x080fe40007f9e0ff */
[----:B------:R-:W-:Y:S01]  /*3400*/  LOP3.LUT P0, RZ, R4, 0x1, RZ, 0xc0, !PT ;  /* 0x0000000104ff7812 */ /* 0x000fe2000780c0ff */
[----:B------:R1:W2:Y:S01]  /*3410*/  @!P2 LDG.E.U8 R131, desc[UR18][R42.64] ;  /* 0x000000122a83a981 */ /* 0x0002a2000c1e1100 */
[--C-:B------:R-:W-:Y:S01]  /*3420*/  SHF.R.U32.HI R41, RZ, 0xb, R12.reuse ;  /* 0x0000000bff297819 */ /* 0x100fe2000001160c */
[----:B------:R-:W-:Y:S01]  /*3430*/  IMAD.X R49, R100, 0x1, R9, P4 ;  /* 0x0000000164317824 */ /* 0x000fe200020e0609 */
[----:B------:R-:W-:Y:S02]  /*3440*/  SHF.R.S32.HI R101, RZ, 0x1f, R103 ;  /* 0x0000001fff657819 */ /* 0x000fe40000011467 */
[----:B0-----:R-:W-:Y:S02]  /*3450*/  IADD3 R44, P2, PT, R103, R8, RZ ;  /* 0x00000008672c7210 */ /* 0x001fe40007f5e0ff */
[----:B------:R-:W-:Y:S01]  /*3460*/  LOP3.LUT P4, RZ, R41, 0x1, RZ, 0xc0, !PT ;  /* 0x0000000129ff7812 */ /* 0x000fe2000788c0ff */
[----:B------:R0:W2:Y:S01]  /*3470*/  @P5 LDG.E.U8 R159, desc[UR18][R48.64] ;  /* 0x00000012309f5981 */ /* 0x0000a2000c1e1100 */
[----:B------:R-:W-:Y:S01]  /*3480*/  SHF.R.U32.HI R4, RZ, 0xc, R12 ;  /* 0x0000000cff047819 */ /* 0x000fe2000001160c */
[----:B------:R-:W-:Y:S01]  /*3490*/  IMAD.X R45, R101, 0x1, R9, P2 ;  /* 0x00000001652d7824 */ /* 0x000fe200010e0609 */
[----:B------:R-:W-:-:S02]  /*34a0*/  SHF.R.S32.HI R96, RZ, 0x1f, R98 ;  /* 0x0000001fff607819 */ /* 0x000fc40000011462 */
[-C--:B-1----:R-:W-:Y:S02]  /*34b0*/  IADD3 R46, P5, PT, R98, R8.reuse, RZ ;  /* 0x00000008622e7210 */ /* 0x082fe40007fbe0ff */
[----:B------:R-:W-:Y:S01]  /*34c0*/  LOP3.LUT P2, RZ, R4, 0x1, RZ, 0xc0, !PT ;  /* 0x0000000104ff7812 */ /* 0x000fe2000784c0ff */
[----:B------:R1:W2:Y:S01]  /*34d0*/  @P0 LDG.E.U8 R168, desc[UR18][R44.64] ;  /* 0x000000122ca80981 */ /* 0x0002a2000c1e1100 */
[--C-:B------:R-:W-:Y:S01]  /*34e0*/  SHF.R.U32.HI R41, RZ, 0x9, R12.reuse ;  /* 0x00000009ff297819 */ /* 0x100fe2000001160c */
[----:B------:R-:W-:Y:S01]  /*34f0*/  IMAD.X R47, R96, 0x1, R9, P5 ;  /* 0x00000001602f7824 */ /* 0x000fe200028e0609 */
[----:B------:R-:W-:Y:S02]  /*3500*/  SHF.R.S32.HI R97, RZ, 0x1f, R99 ;  /* 0x0000001fff617819 */ /* 0x000fe40000011463 */
[----:B------:R-:W-:Y:S02]  /*3510*/  IADD3 R42, P0, PT, R99, R8, RZ ;  /* 0x00000008632a7210 */ /* 0x000fe40007f1e0ff */
[----:B------:R-:W-:Y:S01]  /*3520*/  LOP3.LUT P5, RZ, R41, 0x1, RZ, 0xc0, !PT ;  /* 0x0000000129ff7812 */ /* 0x000fe200078ac0ff */
[----:B------:R1:W2:Y:S01]  /*3530*/  @P4 LDG.E.U8 R155, desc[UR18][R46.64] ;  /* 0x000000122e9b4981 */ /* 0x0002a2000c1e1100 */
[----:B------:R-:W-:Y:S01]  /*3540*/  SHF.R.U32.HI R4, RZ, 0xa, R12 ;  /* 0x0000000aff047819 */ /* 0x000fe2000001160c */
[----:B------:R-:W-:Y:S01]  /*3550*/  IMAD.X R43, R97, 0x1, R9, P0 ;  /* 0x00000001612b7824 */ /* 0x000fe200000e0609 */
[----:B------:R-:W-:-:S02]  /*3560*/  SHF.R.S32.HI R92, RZ, 0x1f, R94 ;  /* 0x0000001fff5c7819 */ /* 0x000fc4000001145e */
[-C--:B0-----:R-:W-:Y:S02]  /*3570*/  IADD3 R48, P4, PT, R94, R8.reuse, RZ ;  /* 0x000000085e307210 */ /* 0x081fe40007f9e0ff */
[----:B------:R-:W-:Y:S01]  /*3580*/  LOP3.LUT P0, RZ, R4, 0x1, RZ, 0xc0, !PT ;  /* 0x0000000104ff7812 */ /* 0x000fe2000780c0ff */
[----:B------:R0:W2:Y:S01]  /*3590*/  @P2 LDG.E.U8 R160, desc[UR18][R42.64] ;  /* 0x000000122aa02981 */ /* 0x0000a2000c1e1100 */
[----:B------:R-:W-:Y:S01]  /*35a0*/  SHF.R.S32.HI R93, RZ, 0x1f, R95 ;  /* 0x0000001fff5d7819 */ /* 0x000fe2000001145f */
[--C-:B------:R-:W-:Y:S01]  /*35b0*/  IMAD.X R49, R92, 0x1, R9.reuse, P4 ;  /* 0x000000015c317824 */ /* 0x100fe200020e0609 */
[----:B-1----:R-:W-:Y:S02]  /*35c0*/  IADD3 R44, P2, PT, R95, R8, RZ ;  /* 0x000000085f2c7210 */ /* 0x002fe40007f5e0ff */
[--C-:B------:R-:W-:Y:S02]  /*35d0*/  SHF.R.U32.HI R41, RZ, 0x6, R12.reuse ;  /* 0x00000006ff297819 */ /* 0x100fe4000001160c */
[----:B------:R-:W2:Y:S01]  /*35e0*/  @P5 LDG.E.U8 R149, desc[UR18][R48.64] ;  /* 0x0000001230955981 */ /* 0x000ea2000c1e1100 */
[----:B------:R-:W-:Y:S01]  /*35f0*/  SHF.R.U32.HI R4, RZ, 0x8, R12 ;  /* 0x00000008ff047819 */ /* 0x000fe2000001160c */
[----:B------:R-:W-:Y:S01]  /*3600*/  IMAD.X R45, R93, 0x1, R9, P2 ;  /* 0x000000015d2d7824 */ /* 0x000fe200010e0609 */
[----:B------:R-:W-:-:S02]  /*3610*/  SHF.R.S32.HI R87, RZ, 0x1f, R91 ;  /* 0x0000001fff577819 */ /* 0x000fc4000001145b */
[-C--:B------:R-:W-:Y:S02]  /*3620*/  IADD3 R46, P5, PT, R91, R8.reuse, RZ ;  /* 0x000000085b2e7210 */ /* 0x080fe40007fbe0ff */
[----:B------:R-:W-:Y:S01]  /*3630*/  LOP3.LUT P4, RZ, R41, 0x1, RZ, 0xc0, !PT ;  /* 0x0000000129ff7812 */ /* 0x000fe2000788c0ff */
[----:B------:R-:W2:Y:S01]  /*3640*/  @P0 LDG.E.U8 R152, desc[UR18][R44.64] ;  /* 0x000000122c980981 */ /* 0x000ea2000c1e1100 */
[----:B------:R-:W-:Y:S01]  /*3650*/  LOP3.LUT P2, RZ, R4, 0x1, RZ, 0xc0, !PT ;  /* 0x0000000104ff7812 */ /* 0x000fe2000784c0ff */
[----:B------:R-:W-:Y:S01]  /*3660*/  IMAD.X R47, R87, 0x1, R9, P5 ;  /* 0x00000001572f7824 */ /* 0x000fe200028e0609 */
[----:B------:R-:W-:Y:S02]  /*3670*/  ISETP.GT.AND P0, PT, R90, 0x1f, PT ;  /* 0x0000001f5a00780c */ /* 0x000fe40003f04270 */
[----:B------:R-:W-:Y:S02]  /*3680*/  SHF.R.S32.HI R86, RZ, 0x1f, R89 ;  /* 0x0000001fff567819 */ /* 0x000fe40000011459 */
[----:B------:R-:W-:-:S02]  /*3690*/  IADD3 R4, P5, PT, R89, R8, RZ ;  /* 0x0000000859047210 */ /* 0x000fc40007fbe0ff */
[----:B------:R-:W-:Y:S02]  /*36a0*/  SHF.R.U32.HI R41, RZ, 0x5, R12 ;  /* 0x00000005ff297819 */ /* 0x000fe4000001160c */
[----:B------:R-:W-:Y:S01]  /*36b0*/  ISETP.LT.AND P0, PT, R88, R5, P0 ;  /* 0x000000055800720c */ /* 0x000fe20000701270 */
[----:B------:R-:W-:Y:S01]  /*36c0*/  IMAD.X R5, R86, 0x1, R9, P5 ;  /* 0x0000000156057824 */ /* 0x000fe200028e0609 */
[----:B------:R-:W-:Y:S02]  /*36d0*/  PRMT R154, RZ, 0x7610, R154 ;  /* 0x00007610ff9a7816 */ /* 0x000fe4000000009a */
[----:B------:R-:W-:Y:S02]  /*36e0*/  LOP3.LUT P5, RZ, R41, 0x1, RZ, 0xc0, !PT ;  /* 0x0000000129ff7812 */ /* 0x000fe400078ac0ff */
[----:B------:R-:W-:Y:S01]  /*36f0*/  SHF.R.U32.HI R41, RZ, 0x4, R12 ;  /* 0x00000004ff297819 */ /* 0x000fe2000001160c */
[----:B------:R1:W2:Y:S01]  /*3700*/  @P4 LDG.E.U8 R172, desc[UR18][R4.64] ;  /* 0x0000001204ac4981 */ /* 0x0002a2000c1e1100 */
[----:B------:R-:W-:-:S02]  /*3710*/  SHF.R.S32.HI R84, RZ, 0x1f, R85 ;  /* 0x0000001fff547819 */ /* 0x000fc40000011455 */
[-C--:B0-----:R-:W-:Y:S01]  /*3720*/  IADD3 R42, P4, PT, R85, R8.reuse, RZ ;  /* 0x00000008552a7210 */ /* 0x081fe20007f9e0ff */
[----:B------:R0:W2:Y:S01]  /*3730*/  @P2 LDG.E.U8 R154, desc[UR18][R46.64] ;  /* 0x000000122e9a2981 */ /* 0x0000a2000c1e1100 */
[----:B------:R-:W-:Y:S02]  /*3740*/  LOP3.LUT P2, RZ, R41, 0x1, RZ, 0xc0, !PT ;  /* 0x0000000129ff7812 */ /* 0x000fe4000784c0ff */
[----:B------:R-:W-:Y:S01]  /*3750*/  SHF.R.U32.HI R41, RZ, 0x3, R12 ;  /* 0x00000003ff297819 */ /* 0x000fe2000001160c */
[----:B------:R-:W-:Y:S01]  /*3760*/  IMAD.X R43, R84, 0x1, R9, P4 ;  /* 0x00000001542b7824 */ /* 0x000fe200020e0609 */
[----:B------:R-:W-:Y:S01]  /*3770*/  PRMT R161, RZ, 0x7610, R161 ;  /* 0x00007610ffa17816 */ /* 0x000fe200000000a1 */
[----:B------:R-:W-:Y:S01]  /*3780*/  IMAD R83, R124, 0x1b, RZ ;  /* 0x0000001b7c537824 */ /* 0x000fe200078e02ff */
[----:B------:R-:W-:Y:S01]  /*3790*/  LOP3.LUT P4, RZ, R41, 0x1, RZ, 0xc0, !PT ;  /* 0x0000000129ff7812 */ /* 0x000fe2000788c0ff */
[----:B------:R-:W-:Y:S02]  /*37a0*/  IMAD R41, R88, R125, RZ ;  /* 0x0000007d58297224 */ /* 0x000fe400078e02ff */
[----:B------:R-:W-:Y:S01]  /*37b0*/  IMAD R81, R124, 0x1c, RZ ;  /* 0x0000001c7c517824 */ /* 0x000fe200078e02ff */
[----:B------:R0:W2:Y:S01]  /*37c0*/  @P5 LDG.E.U8 R161, desc[UR18][R42.64] ;  /* 0x000000122aa15981 */ /* 0x0000a2000c1e1100 */
[----:B------:R-:W-:Y:S01]  /*37d0*/  SHF.R.S32.HI R82, RZ, 0x1f, R83 ;  /* 0x0000001fff527819 */ /* 0x000fe20000011453 */
[----:B------:R-:W-:Y:S01]  /*37e0*/  IMAD R33, R33, UR4, RZ ;  /* 0x0000000421217c24 */ /* 0x000fe2000f8e02ff */
[----:B-1----:R-:W-:-:S02]  /*37f0*/  IADD3 R4, P6, PT, R83, R8, RZ ;  /* 0x0000000853047210 */ /* 0x002fc40007fde0ff */
[----:B------:R-:W-:Y:S01]  /*3800*/  IADD3 R171, P5, PT, R41, UR22, RZ ;  /* 0x0000001629ab7c10 */ /* 0x000fe2000ffbe0ff */
[----:B------:R-:W-:Y:S01]  /*3810*/  IMAD R37, R37, UR4, RZ ;  /* 0x0000000425257c24 */ /* 0x000fe2000f8e02ff */
[----:B------:R-:W-:Y:S01]  /*3820*/  SHF.R.S32.HI R80, RZ, 0x1f, R81 ;  /* 0x0000001fff507819 */ /* 0x000fe20000011451 */
[--C-:B------:R-:W-:Y:S01]  /*3830*/  IMAD.X R5, R82, 0x1, R9.reuse, P6 ;  /* 0x0000000152057824 */ /* 0x100fe200030e0609 */
[----:B------:R-:W-:Y:S01]  /*3840*/  LEA.HI.X.SX32 R173, R41, UR23, 0x1, P5 ;  /* 0x0000001729ad7c11 */ /* 0x000fe2000a8f0eff */
[----:B------:R-:W-:Y:S01]  /*3850*/  IMAD R30, R30, UR4, RZ ;  /* 0x000000041e1e7c24 */ /* 0x000fe2000f8e02ff */
[----:B------:R-:W-:Y:S02]  /*3860*/  IADD3 R126, P5, PT, R81, R8, RZ ;  /* 0x00000008517e7210 */ /* 0x000fe40007fbe0ff */
[C---:B------:R-:W-:Y:S01]  /*3870*/  IADD3 R78, P6, PT, R33.reuse, R171, RZ ;  /* 0x000000ab214e7210 */ /* 0x040fe20007fde0ff */
[----:B------:R-:W-:Y:S02]  /*3880*/  IMAD R34, R34, UR4, RZ ;  /* 0x0000000422227c24 */ /* 0x000fe4000f8e02ff */
[----:B------:R-:W-:Y:S01]  /*3890*/  IMAD.X R127, R80, 0x1, R9, P5 ;  /* 0x00000001507f7824 */ /* 0x000fe200028e0609 */
[----:B------:R-:W-:Y:S01]  /*38a0*/  LEA.HI.X.SX32 R79, R33, R173, 0x1, P6 ;  /* 0x000000ad214f7211 */ /* 0x000fe200030f0eff */
[----:B------:R-:W-:Y:S01]  /*38b0*/  IMAD R31, R31, UR4, RZ ;  /* 0x000000041f1f7c24 */ /* 0x000fe2000f8e02ff */
[----:B------:R-:W-:-:S02]  /*38c0*/  IADD3 R76, P5, PT, R37, R171, RZ ;  /* 0x000000ab254c7210 */ /* 0x000fc40007fbe0ff */
[----:B------:R-:W-:Y:S01]  /*38d0*/  IADD3 R74, P6, PT, R30, R171, RZ ;  /* 0x000000ab1e4a7210 */ /* 0x000fe20007fde0ff */
[----:B------:R-:W-:Y:S01]  /*38e0*/  IMAD R28, R28, UR4, RZ ;  /* 0x000000041c1c7c24 */ /* 0x000fe2000f8e02ff */
[-C--:B------:R-:W-:Y:S01]  /*38f0*/  LEA.HI.X.SX32 R77, R37, R173.reuse, 0x1, P5 ;  /* 0x000000ad254d7211 */ /* 0x080fe200028f0eff */
[----:B------:R-:W-:Y:S01]  /*3900*/  IMAD R32, R32, UR4, RZ ;  /* 0x0000000420207c24 */ /* 0x000fe2000f8e02ff */
[----:B------:R-:W-:Y:S02]  /*3910*/  LEA.HI.X.SX32 R75, R30, R173, 0x1, P6 ;  /* 0x000000ad1e4b7211 */ /* 0x000fe400030f0eff */
[CC--:B------:R-:W-:Y:S02]  /*3920*/  IADD3 R72, P5, PT, R34.reuse, R171.reuse, RZ ;  /* 0x000000ab22487210 */ /* 0x0c0fe40007fbe0ff */
[----:B------:R-:W-:Y:S01]  /*3930*/  IADD3 R70, P6, PT, R31, R171, RZ ;  /* 0x000000ab1f467210 */ /* 0x000fe20007fde0ff */
[----:B------:R-:W-:Y:S01]  /*3940*/  IMAD R29, R29, UR4, RZ ;  /* 0x000000041d1d7c24 */ /* 0x000fe2000f8e02ff */
[-C--:B------:R-:W-:Y:S01]  /*3950*/  LEA.HI.X.SX32 R73, R34, R173.reuse, 0x1, P5 ;  /* 0x000000ad22497211 */ /* 0x080fe200028f0eff */
[----:B------:R-:W-:Y:S01]  /*3960*/  IMAD R40, R40, UR4, RZ ;  /* 0x0000000428287c24 */ /* 0x000fe2000f8e02ff */
[----:B------:R-:W-:-:S02]  /*3970*/  LEA.HI.X.SX32 R71, R31, R173, 0x1, P6 ;  /* 0x000000ad1f477211 */ /* 0x000fc400030f0eff */
[-C--:B------:R-:W-:Y:S02]  /*3980*/  IADD3 R68, P5, PT, R28, R171.reuse, RZ ;  /* 0x000000ab1c447210 */ /* 0x080fe40007fbe0ff */
        /* <DEDUP_REMOVED lines=17> */
[-C--:B------:R-:W-:Y:S02]  /*3aa0*/  IADD3 R56, P5, PT, R27, R171.reuse, RZ ;  /* 0x000000ab1b387210 */ /* 0x080fe40007fbe0ff */
[----:B------:R-:W-:Y:S01]  /*3ab0*/  IADD3 R54, P6, PT, R36, R171, RZ ;  /* 0x000000ab24367210 */ /* 0x000fe20007fde0ff */
[----:B------:R-:W-:Y:S01]  /*3ac0*/  IMAD R25, R25, UR4, RZ ;  /* 0x0000000419197c24 */ /* 0x000fe2000f8e02ff */
[-C--:B------:R-:W-:Y:S01]  /*3ad0*/  LEA.HI.X.SX32 R57, R27, R173.reuse, 0x1, P5 ;  /* 0x000000ad1b397211 */ /* 0x080fe200028f0eff */
[----:B------:R-:W-:Y:S01]  /*3ae0*/  IMAD R18, R18, UR4, RZ ;  /* 0x0000000412127c24 */ /* 0x000fe2000f8e02ff */
[----:B------:R-:W-:-:S02]  /*3af0*/  LEA.HI.X.SX32 R55, R36, R173, 0x1, P6 ;  /* 0x000000ad24377211 */ /* 0x000fc400030f0eff */
[-C--:B------:R-:W-:Y:S02]  /*3b00*/  IADD3 R52, P5, PT, R26, R171.reuse, RZ ;  /* 0x000000ab1a347210 */ /* 0x080fe40007fbe0ff */
[----:B------:R-:W-:Y:S02]  /*3b10*/  IADD3 R50, P6, PT, R38, R171, RZ ;  /* 0x000000ab26327210 */ /* 0x000fe40007fde0ff */
[----:B------:R-:W-:Y:S01]  /*3b20*/  PRMT R164, RZ, 0x7610, R164 ;  /* 0x00007610ffa47816 */ /* 0x000fe200000000a4 */
[----:B------:R-:W-:Y:S01]  /*3b30*/  IMAD R23, R23, UR4, RZ ;  /* 0x0000000417177c24 */ /* 0x000fe2000f8e02ff */
[-C--:B------:R-:W-:Y:S01]  /*3b40*/  LEA.HI.X.SX32 R53, R26, R173.reuse, 0x1, P5 ;  /* 0x000000ad1a357211 */ /* 0x080fe200028f0eff */
[----:B------:R-:W-:Y:S01]  /*3b50*/  IMAD R24, R24, UR4, RZ ;  /* 0x0000000418187c24 */ /* 0x000fe2000f8e02ff */
[----:B------:R-:W-:Y:S02]  /*3b60*/  LEA.HI.X.SX32 R51, R38, R173, 0x1, P6 ;  /* 0x000000ad26337211 */ /* 0x000fe400030f0eff */
[----:B------:R-:W-:Y:S01]  /*3b70*/  SHF.R.U32.HI R44, RZ, 0x2, R12 ;  /* 0x00000002ff2c7819 */ /* 0x000fe2000001160c */
[----:B------:R1:W4:Y:S01]  /*3b80*/  @P2 LDG.E.U8 R164, desc[UR18][R4.64] ;  /* 0x0000001204a42981 */ /* 0x000322000c1e1100 */
[----:B------:R-:W-:-:S02]  /*3b90*/  IADD3 R48, P5, PT, R18, R171, RZ ;  /* 0x000000ab12307210 */ /* 0x000fc40007fbe0ff */
[----:B0-----:R-:W-:Y:S01]  /*3ba0*/  IADD3 R46, P6, PT, R25, R171, RZ ;  /* 0x000000ab192e7210 */ /* 0x001fe20007fde0ff */
[----:B------:R-:W-:Y:S01]  /*3bb0*/  IMAD R22, R22, UR4, RZ ;  /* 0x0000000416167c24 */ /* 0x000fe2000f8e02ff */
[----:B------:R-:W-:Y:S01]  /*3bc0*/  LOP3.LUT P2, RZ, R44, 0x1, RZ, 0xc0, !PT ;  /* 0x000000012cff7812 */ /* 0x000fe2000784c0ff */
[----:B------:R-:W-:Y:S01]  /*3bd0*/  IMAD R21, R21, UR4, RZ ;  /* 0x0000000415157c24 */ /* 0x000fe2000f8e02ff */
[-C--:B------:R-:W-:Y:S02]  /*3be0*/  LEA.HI.X.SX32 R49, R18, R173.reuse, 0x1, P5 ;  /* 0x000000ad12317211 */ /* 0x080fe400028f0eff */
[----:B------:R-:W-:Y:S02]  /*3bf0*/  LEA.HI.X.SX32 R47, R25, R173, 0x1, P6 ;  /* 0x000000ad192f7211 */ /* 0x000fe400030f0eff */
[CC--:B------:R-:W-:Y:S02]  /*3c00*/  IADD3 R44, P5, PT, R23.reuse, R171.reuse, RZ ;  /* 0x000000ab172c7210 */ /* 0x0c0fe40007fbe0ff */
[----:B------:R-:W-:Y:S01]  /*3c10*/  IADD3 R42, P6, PT, R24, R171, RZ ;  /* 0x000000ab182a7210 */ /* 0x000fe20007fde0ff */
[----:B------:R-:W-:Y:S01]  /*3c20*/  IMAD R20, R20, UR4, RZ ;  /* 0x0000000414147c24 */ /* 0x000fe2000f8e02ff */
[-C--:B------:R-:W-:Y:S01]  /*3c30*/  LEA.HI.X.SX32 R45, R23, R173.reuse, 0x1, P5 ;  /* 0x000000ad172d7211 */ /* 0x080fe200028f0eff */
[----:B------:R-:W-:Y:S01]  /*3c40*/  IMAD R19, R19, UR4, RZ ;  /* 0x0000000413137c24 */ /* 0x000fe2000f8e02ff */
[----:B------:R-:W-:-:S02]  /*3c50*/  LEA.HI.X.SX32 R43, R24, R173, 0x1, P6 ;  /* 0x000000ad182b7211 */ /* 0x000fc400030f0eff */
[CC--:B------:R-:W-:Y:S02]  /*3c60*/  IADD3 R40, P5, PT, R22.reuse, R171.reuse, RZ ;  /* 0x000000ab16287210 */ /* 0x0c0fe40007fbe0ff */
        /* <DEDUP_REMOVED lines=18> */
[C---:B------:R-:W-:Y:S01]  /*3d90*/  IADD3 R26, P6, PT, R15.reuse, R171, RZ ;  /* 0x000000ab0f1a7210 */ /* 0x040fe20007fde0ff */
        /* <DEDUP_REMOVED lines=9> */
[----:B------:R-:W-:Y:S01]  /*3e30*/  IMAD R15, R124, 0x1d, RZ ;  /* 0x0000001d7c0f7824 */ /* 0x000fe200078e02ff */
[----:B------:R-:W-:Y:S02]  /*3e40*/  LEA.HI.X.SX32 R23, R11, R173, 0x1, P6 ;  /* 0x000000ad0b177211 */ /* 0x000fe400030f0eff */
[-C--:B------:R-:W-:Y:S01]  /*3e50*/  IADD3 R20, P5, PT, R10, R171.reuse, RZ ;  /* 0x000000ab0a147210 */ /* 0x080fe20007fbe0ff */
[----:B------:R0:W4:Y:S01]  /*3e60*/  @P4 LDG.E.U8 R201, desc[UR18][R126.64] ;  /* 0x000000127ec94981 */ /* 0x000122000c1e1100 */
[----:B------:R-:W-:-:S02]  /*3e70*/  IADD3 R18, P6, PT, R6, R171, RZ ;  /* 0x000000ab06127210 */ /* 0x000fc40007fde0ff */
[-C--:B------:R-:W-:Y:S02]  /*3e80*/  LEA.HI.X.SX32 R21, R10, R173.reuse, 0x1, P5 ;  /* 0x000000ad0a157211 */ /* 0x080fe400028f0eff */
[----:B------:R-:W-:Y:S01]  /*3e90*/  LEA.HI.X.SX32 R19, R6, R173, 0x1, P6 ;  /* 0x000000ad06137211 */ /* 0x000fe200030f0eff */
[----:B------:R-:W-:Y:S01]  /*3ea0*/  IMAD R14, R124, 0x1e, RZ ;  /* 0x0000001e7c0e7824 */ /* 0x000fe200078e02ff */
[----:B------:R-:W-:Y:S02]  /*3eb0*/  IADD3 R16, P5, PT, R7, R171, RZ ;  /* 0x000000ab07107210 */ /* 0x000fe40007fbe0ff */
[----:B------:R-:W-:Y:S02]  /*3ec0*/  SHF.R.S32.HI R13, RZ, 0x1f, R15 ;  /* 0x0000001fff0d7819 */ /* 0x000fe4000001140f */
[----:B------:R-:W-:Y:S02]  /*3ed0*/  IADD3 R6, P4, PT, R15, R8, RZ ;  /* 0x000000080f067210 */ /* 0x000fe40007f9e0ff */
[----:B------:R-:W-:-:S02]  /*3ee0*/  SHF.R.U32.HI R12, RZ, 0x1, R12 ;  /* 0x00000001ff0c7819 */ /* 0x000fc4000001160c */
[----:B------:R-:W-:Y:S01]  /*3ef0*/  LEA.HI.X.SX32 R17, R7, R173, 0x1, P5 ;  /* 0x000000ad07117211 */ /* 0x000fe200028f0eff */
[----:B------:R-:W-:Y:S01]  /*3f00*/  IMAD.X R7, R13, 0x1, R9, P4 ;  /* 0x000000010d077824 */ /* 0x000fe200020e0609 */
[----:B------:R-:W-:Y:S01]  /*3f10*/  LOP3.LUT P6, RZ, R12, 0x1, RZ, 0xc0, !PT ;  /* 0x000000010cff7812 */ /* 0x000fe200078cc0ff */
[----:B------:R-:W-:Y:S01]  /*3f20*/  IMAD R12, R124, 0x1f, RZ ;  /* 0x0000001f7c0c7824 */ /* 0x000fe200078e02ff */
[----:B------:R-:W-:Y:S02]  /*3f30*/  SHF.R.S32.HI R11, RZ, 0x1f, R14 ;  /* 0x0000001fff0b7819 */ /* 0x000fe4000001140e */
[----:B-1----:R-:W-:Y:S02]  /*3f40*/  IADD3 R4, P4, PT, R14, R8, RZ ;  /* 0x000000080e047210 */ /* 0x002fe40007f9e0ff */
[----:B------:R-:W-:-:S03]  /*3f50*/  SHF.R.S32.HI R10, RZ, 0x1f, R12 ;  /* 0x0000001fff0a7819 */ /* 0x000fc6000001140c */
[----:B------:R-:W-:Y:S01]  /*3f60*/  IMAD.X R5, R11, 0x1, R9, P4 ;  /* 0x000000010b057824 */ /* 0x000fe200020e0609 */
[----:B------:R-:W-:Y:S02]  /*3f70*/  IADD3 R8, P4, PT, R12, R8, RZ ;  /* 0x000000080c087210 */ /* 0x000fe40007f9e0ff */
[----:B0-----:R-:W-:Y:S02]  /*3f80*/  PRMT R126, RZ, 0x7610, R126 ;  /* 0x00007610ff7e7816 */ /* 0x001fe4000000007e */
[----:B------:R-:W-:Y:S01]  /*3f90*/  PRMT R127, RZ, 0x7610, R127 ;  /* 0x00007610ff7f7816 */ /* 0x000fe2000000007f */
[----:B------:R-:W-:Y:S01]  /*3fa0*/  IMAD.X R9, R10, 0x1, R9, P4 ;  /* 0x000000010a097824 */ /* 0x000fe200020e0609 */
[----:B------:R-:W-:Y:S02]  /*3fb0*/  PRMT R174, RZ, 0x7610, R174 ;  /* 0x00007610ffae7816 */ /* 0x000fe400000000ae */
[----:B------:R-:W-:Y:S01]  /*3fc0*/  PRMT R171, RZ, 0x7610, R171 ;  /* 0x00007610ffab7816 */ /* 0x000fe200000000ab */
[----:B------:R-:W4:Y:S01]  /*3fd0*/  @P2 LDG.E.U8 R126, desc[UR18][R6.64] ;  /* 0x00000012067e2981 */ /* 0x000f22000c1e1100 */
[----:B------:R-:W-:-:S02]  /*3fe0*/  PRMT R173, RZ, 0x7610, R173 ;  /* 0x00007610ffad7816 */ /* 0x000fc400000000ad */
[----:B------:R-:W-:Y:S01]  /*3ff0*/  PRMT R175, RZ, 0x7610, R175 ;  /* 0x00007610ffaf7816 */ /* 0x000fe200000000af */
[----:B------:R-:W4:Y:S01]  /*4000*/  @P6 LDG.E.U8 R127, desc[UR18][R4.64] ;  /* 0x00000012047f6981 */ /* 0x000f22000c1e1100 */
[----:B------:R-:W-:Y:S02]  /*4010*/  PRMT R177, RZ, 0x7610, R177 ;  /* 0x00007610ffb17816 */ /* 0x000fe400000000b1 */
[----:B------:R-:W-:Y:S01]  /*4020*/  PRMT R179, RZ, 0x7610, R179 ;  /* 0x00007610ffb37816 */ /* 0x000fe200000000b3 */
[----:B------:R0:W4:Y:S01]  /*4030*/  @!P1 LDG.E.U8 R174, desc[UR18][R8.64] ;  /* 0x0000001208ae9981 */ /* 0x000122000c1e1100 */
        /* <DEDUP_REMOVED lines=8> */
[----:B------:R-:W4:Y:S01]  /*40c0*/  @P0 LDG.E.U8 R175, desc[UR18][R70.64] ;  /* 0x0000001246af0981 */ /* 0x000f22000c1e1100 */
        /* <DEDUP_REMOVED lines=30> */
[----:B------:R-:W-:-:S03]  /*42b0*/  PRMT R206, RZ, 0x7610, R206 ;  /* 0x00007610ffce7816 */ /* 0x000fc600000000ce */
[----:B------:R-:W4:Y:S04]  /*42c0*/  @P0 LDG.E.U8 R197, desc[UR18][R26.64] ;  /* 0x000000121ac50981 */ /* 0x000f28000c1e1100 */
        /* <DEDUP_REMOVED lines=17> */
[----:B------:R-:W4:Y:S01]  /*43e0*/  @P0 LDG.E.U8 R206, desc[UR18][R16.64] ;  /* 0x0000001210ce0981 */ /* 0x000f22000c1e1100 */
[----:B------:R-:W-:-:S04]  /*43f0*/  @!UP1 UIADD3 UR4, UPT, UPT, -UR7, 0x100000, URZ ;  /* 0x0010000007049890 */ /* 0x000fc8000fffe1ff */
[----:B------:R-:W-:Y:S02]  /*4400*/  @!UP1 USHF.L.U32 UR5, UR4, 0xb, URZ ;  /* 0x0000000b04059899 */ /* 0x000fe400080006ff */
[----:B------:R-:W-:Y:S01]  /*4410*/  @!UP1 USHF.L.U32 UR4, UR4, 0x1, URZ ;  /* 0x0000000104049899 */ /* 0x000fe200080006ff */
[----:B------:R-:W-:Y:S01]  /*4420*/  VOTEU.ALL UP1, P3 ;  /* 0x0000000000ff7886 */ /* 0x000fe20001820000 */
[C---:B0-----:R-:W-:Y:S02]  /*4430*/  LOP3.LUT R9, R146.reuse, 0x10, RZ, 0x3c, !PT ;  /* 0x0000001092097812 */ /* 0x041fe400078e3cff */
[C---:B------:R-:W-:Y:S02]  /*4440*/  LOP3.LUT R8, R146.reuse, 0x20, RZ, 0x3c, !PT ;  /* 0x0000002092087812 */ /* 0x040fe400078e3cff */
[C---:B------:R-:W-:Y:S02]  /*4450*/  LOP3.LUT R7, R146.reuse, 0x30, RZ, 0x3c, !PT ;  /* 0x0000003092077812 */ /* 0x040fe400078e3cff */
[----:B------:R-:W-:-:S02]  /*4460*/  LOP3.LUT R6, R146, 0x40, RZ, 0x3c, !PT ;  /* 0x0000004092067812 */ /* 0x000fc400078e3cff */
[C---:B------:R-:W-:Y:S02]  /*4470*/  LOP3.LUT R5, R146.reuse, 0x50, RZ, 0x3c, !PT ;  /* 0x0000005092057812 */ /* 0x040fe400078e3cff */
[----:B------:R0:W1:Y:S01]  /*4480*/  @!UP1 SYNCS.EXCH.64 URZ, [UR16+0x4008], UR4 ;  /* 0x0040080410ff95b2 */ /* 0x0000620008000100 */
[----:B--2---:R-:W-:Y:S01]  /*4490*/  STS.U8 [R146+UR16], R163 ;  /* 0x000000a392007988 */ /* 0x004fe20008000010 */
[----:B------:R-:W-:-:S03]  /*44a0*/  LOP3.LUT R4, R146, 0x60, RZ, 0x3c, !PT ;  /* 0x0000006092047812 */ /* 0x000fc600078e3cff */
[----:B------:R-:W-:Y:S04]  /*44b0*/  STS.U8 [R146+UR16+0x400], R165 ;  /* 0x000400a592007988 */ /* 0x000fe80008000010 */
[----:B------:R-:W-:Y:S04]  /*44c0*/  STS.U8 [R146+UR16+0x800], R167 ;  /* 0x000800a792007988 */ /* 0x000fe80008000010 */
[----:B------:R-:W-:Y:S04]  /*44d0*/  STS.U8 [R146+UR16+0xc00], R169 ;  /* 0x000c00a992007988 */ /* 0x000fe80008000010 */
[----:B---3--:R-:W-:Y:S04]  /*44e0*/  STS.U8 [R9+UR16+0x80], R170 ;  /* 0x000080aa09007988 */ /* 0x008fe80008000010 */
[----:B------:R-:W-:Y:S04]  /*44f0*/  STS.U8 [R9+UR16+0x480], R166 ;  /* 0x000480a609007988 */ /* 0x000fe80008000010 */
[----:B------:R-:W-:Y:S04]  /*4500*/  STS.U8 [R9+UR16+0x880], R168 ;  /* 0x000880a809007988 */ /* 0x000fe80008000010 */
[----:B------:R-:W-:Y:S04]  /*4510*/  STS.U8 [R9+UR16+0xc80], R172 ;  /* 0x000c80ac09007988 */ /* 0x000fe80008000010 */
[----:B-----5:R2:W-:Y:S04]  /*4520*/  STS.U8 [R8+UR16+0x100], R3 ;  /* 0x0001000308007988 */ /* 0x0205e80008000010 */
[----:B------:R0:W-:Y:S04]  /*4530*/  STS.U8 [R8+UR16+0x500], R157 ;  /* 0x0005009d08007988 */ /* 0x0001e80008000010 */
[----:B------:R0:W-:Y:S01]  /*4540*/  STS.U8 [R8+UR16+0x900], R159 ;  /* 0x0009009f08007988 */ /* 0x0001e20008000010 */
[----:B--2---:R-:W-:-:S03]  /*4550*/  LOP3.LUT R3, R146, 0x70, RZ, 0x3c, !PT ;  /* 0x0000007092037812 */ /* 0x004fc600078e3cff */
[----:B------:R0:W-:Y:S04]  /*4560*/  STS.U8 [R8+UR16+0xd00], R161 ;  /* 0x000d00a108007988 */ /* 0x0001e80008000010 */
[----:B----4-:R0:W-:Y:S04]  /*4570*/  STS.U8 [R7+UR16+0x180], R162 ;  /* 0x000180a207007988 */ /* 0x0101e80008000010 */
[----:B------:R0:W-:Y:S04]  /*4580*/  STS.U8 [R7+UR16+0x580], R158 ;  /* 0x0005809e07007988 */ /* 0x0001e80008000010 */
[----:B------:R0:W-:Y:S04]  /*4590*/  STS.U8 [R7+UR16+0x980], R160 ;  /* 0x000980a007007988 */ /* 0x0001e80008000010 */
[----:B------:R0:W-:Y:S04]  /*45a0*/  STS.U8 [R7+UR16+0xd80], R164 ;  /* 0x000d80a407007988 */ /* 0x0001e80008000010 */
[----:B------:R0:W-:Y:S04]  /*45b0*/  STS.U8 [R6+UR16+0x200], R151 ;  /* 0x0002009706007988 */ /* 0x0001e80008000010 */
[----:B------:R0:W-:Y:S04]  /*45c0*/  STS.U8 [R6+UR16+0x600], R153 ;  /* 0x0006009906007988 */ /* 0x0001e80008000010 */
[----:B------:R0:W-:Y:S01]  /*45d0*/  STS.U8 [R6+UR16+0xa00], R155 ;  /* 0x000a009b06007988 */ /* 0x0001e20008000010 */
[----:B------:R-:W-:-:S04]  /*45e0*/  ISETP.NE.U32.AND P0, PT, RZ, UR8, PT ;  /* 0x00000008ff007c0c */ /* 0x000fc8000bf05070 */
[C---:B------:R-:W-:Y:S02]  /*45f0*/  ISETP.LT.OR P1, PT, R90.reuse, 0x20, P0 ;  /* 0x000000205a00780c */ /* 0x040fe40000721670 */
[----:B------:R-:W-:Y:S01]  /*4600*/  ISETP.GE.AND P2, PT, R90, 0x40, PT ;  /* 0x000000405a00780c */ /* 0x000fe20003f46270 */
[----:B------:R0:W-:Y:S04]  /*4610*/  STS.U8 [R6+UR16+0xe00], R201 ;  /* 0x000e00c906007988 */ /* 0x0001e80008000010 */
        /* <DEDUP_REMOVED lines=43> */
[----:B------:R0:W-:Y:S01]  /*48d0*/  STS.U8 [R9+UR16+0x1f80], R206 ;  /* 0x001f80ce09007988 */ /* 0x0001e20008000010 */
[----:B-1----:R1:W-:Y:S06]  /*48e0*/  MEMBAR.ALL.CTA ;  /* 0x0000000000007992 */ /* 0x0023ec0000008000 */
[----:B-1----:R-:W1:Y:S02]  /*48f0*/  FENCE.VIEW.ASYNC.S ;  /* 0x00000000000073c6 */ /* 0x002e640000000000 */
[----:B-1----:R-:W-:Y:S06]  /*4900*/  BAR.SYNC.DEFER_BLOCKING 0x0 ;  /* 0x0000000000007b1d */ /* 0x002fec0000010000 */
[----:B------:R-:W-:Y:S05]  /*4910*/  @P1 BRA `(.L_x_6) ;  /* 0x00000000003c1947 */ /* 0x000fea0003800000 */
[----:B0-----:R-:W-:Y:S02]  /*4920*/  UIADD3 UR4, UPT, UPT, UR16, 0x1000, URZ ;  /* 0x0000100010047890 */ /* 0x001fe4000fffe0ff */
[----:B------:R-:W-:Y:S02]  /*4930*/  USHF.R.U32.HI UR6, URZ, 0x4, UR16 ;  /* 0x00000004ff067899 */ /* 0x000fe40008011610 */
[----:B------:R-:W-:Y:S02]  /*4940*/  USHF.R.U32.HI UR4, URZ, 0x4, UR4 ;  /* 0x00000004ff047899 */ /* 0x000fe40008011604 */
[----:B------:R-:W-:Y:S02]  /*4950*/  USGXT.U32 UR6, UR6, 0xe ;  /* 0x0000000e0606789a */ /* 0x000fe40008000000 */
[----:B------:R-:W-:Y:S01]  /*4960*/  USGXT.U32 UR8, UR4, 0xe ;  /* 0x0000000e0408789a */ /* 0x000fe20008000000 */
[----:B------:R-:W-:Y:S02]  /*4970*/  UMOV UR5, URZ ;  /* 0x000000ff00057c82 */ /* 0x000fe40008000000 */
[----:B------:R-:W-:Y:S01]  /*4980*/  UMOV UR4, UR10 ;  /* 0x0000000a00047c82 */ /* 0x000fe20008000000 */
[----:B------:R-:W-:Y:S01]  /*4990*/  UMOV UR14, 0x0 ;  /* 0x00000000000e7882 */ /* 0x000fe20000000000 */
[----:B------:R-:W-:Y:S01]  /*49a0*/  UMOV UR15, 0x8208490 ;  /* 0x08208490000f7882 */ /* 0x000fe20000000000 */
[----:B------:R-:W-:Y:S01]  /*49b0*/  UMOV UR7, 0x40004040 ;  /* 0x4000404000077882 */ /* 0x000fe20000000000 */
[----:B------:R-:W-:Y:S01]  /*49c0*/  UMOV UR9, 0xc0004010 ;  /* 0xc000401000097882 */ /* 0x000fe20000000000 */
[----:B------:R-:W-:Y:S01]  /*49d0*/  UMOV UR4, UR4 ;  /* 0x0000000400047c82 */ /* 0x000fe20008000000 */
[----:B------:R1:W-:Y:S01]  /*49e0*/  UTCQMMA gdesc[UR6], gdesc[UR8], tmem[UR17], tmem[UR14], idesc[UR15], !UPT ;  /* 0x00ff0e08060075ea */ /* 0x0003e2000f800311 */
[----:B------:R1:W-:Y:S01]  /*49f0*/  UTCBAR [UR4], URZ ;  /* 0x000000ff040073e9 */ /* 0x0003e200080000ff */
[----:B------:R-:W-:-:S02]  /*4a00*/  NOP ;  /* 0x0000000000007918 */ /* 0x000fc40000000000 */
.L_x_6:
[----:B01----:R-:W-:Y:S01]  /*4a10*/  UMOV UR4, URZ ;  /* 0x000000ff00047c82 */ /* 0x003fe20008000000 */
[----:B------:R-:W-:Y:S05]  /*4a20*/  @!P2 BRA `(.L_x_7) ;  /* 0x000000180064a947 */ /* 0x000fea0003800000 */
[----:B------:R-:W-:Y:S01]  /*4a30*/  SHF.R.S32.HI R127, RZ, 0x1f, R90 ;  /* 0x0000001fff7f7819 */ /* 0x000fe2000001145a */
[----:B------:R-:W-:Y:S01]  /*4a40*/  IMAD.SHL.U32 R149, R124, 0x20, RZ ;  /* 0x000000207c957824 */ /* 0x000fe200078e00ff */
[----:B------:R-:W-:Y:S01]  /*4a50*/  UIADD3 UR5, UPT, UPT, UR16, 0x3000, URZ ;  /* 0x0000300010057890 */ /* 0x000fe2000fffe0ff */
[----:B------:R-:W-:Y:S01]  /*4a60*/  IMAD.SHL.U32 R173, R125, 0x20, RZ ;  /* 0x000000207dad7824 */ /* 0x000fe200078e00ff */
[----:B------:R-:W-:Y:S01]  /*4a70*/  LEA.HI R127, R127, R90, RZ, 0x5 ;  /* 0x0000005a7f7f7211 */ /* 0x000fe200078f28ff */
[----:B------:R-:W-:Y:S01]  /*4a80*/  UIADD3 UR4, UPT, UPT, UR16, 0x2000, URZ ;  /* 0x0000200010047890 */ /* 0x000fe2000fffe0ff */
[----:B------:R-:W-:Y:S01]  /*4a90*/  IADD3 R150, P1, P2, R150, UR20, R149 ;  /* 0x0000001496967c10 */ /* 0x000fe2000fa3e095 */
[----:B------:R-:W-:Y:S01]  /*4aa0*/  USHF.R.U32.HI UR5, URZ, 0x4, UR5 ;  /* 0x00000004ff057899 */ /* 0x000fe20008011605 */
[----:B------:R-:W-:Y:S01]  /*4ab0*/  SHF.R.S32.HI R127, RZ, 0x5, R127 ;  /* 0x00000005ff7f7819 */ /* 0x000fe2000001147f */
[----:B------:R-:W-:Y:S01]  /*4ac0*/  USHF.R.U32.HI UR4, URZ, 0x4, UR4 ;  /* 0x00000004ff047899 */ /* 0x000fe20008011604 */
[----:B------:R-:W-:Y:S01]  /*4ad0*/  SHF.R.S32.HI R148, RZ, 0x1f, R149 ;  /* 0x0000001fff947819 */ /* 0x000fe20000011495 */
[----:B------:R-:W-:Y:S01]  /*4ae0*/  IMAD.MOV.U32 R124, RZ, RZ, RZ ;  /* 0x000000ffff7c7224 */ /* 0x000fe200078e00ff */
[----:B------:R-:W-:Y:S01]  /*4af0*/  VIMNMX R127, PT, PT, R127, 0x2, !PT ;  /* 0x000000027f7f7848 */ /* 0x000fe20007fe0100 */
[----:B------:R-:W-:Y:S01]  /*4b00*/  USGXT.U32 UR14, UR5, 0xe ;  /* 0x0000000e050e789a */ /* 0x000fe20008000000 */
[----:B------:R-:W-:Y:S01]  /*4b10*/  IADD3.X R147, PT, PT, R147, UR21, R148, P1, P2 ;  /* 0x0000001593937c10 */ /* 0x000fe20008fe4494 */
[----:B------:R-:W0:Y:S01]  /*4b20*/  LDCU UR20, c[0x0][0x3a8] ;  /* 0x00007500ff1477ac */ /* 0x000e220008000800 */
[----:B------:R-:W-:Y:S01]  /*4b30*/  SHF.R.S32.HI R176, RZ, 0x1f, R173 ;  /* 0x0000001fffb07819 */ /* 0x000fe200000114ad */
[----:B------:R-:W-:Y:S01]  /*4b40*/  VIADD R175, R127, 0xffffffff ;  /* 0xffffffff7faf7836 */ /* 0x000fe20000000000 */
[----:B------:R-:W-:Y:S01]  /*4b50*/  USGXT.U32 UR8, UR4, 0xe ;  /* 0x0000000e0408789a */ /* 0x000fe20008000000 */
[----:B------:R-:W-:Y:S01]  /*4b60*/  UMOV UR13, UR10 ;  /* 0x0000000a000d7c82 */ /* 0x000fe20008000000 */
[----:B------:R-:W-:Y:S01]  /*4b70*/  UMOV UR15, 0x1 ;  /* 0x00000001000f7882 */ /* 0x000fe20000000000 */
[----:B------:R-:W-:-:S09]  /*4b80*/  UMOV UR5, URZ ;  /* 0x000000ff00057c82 */ /* 0x000fd20008000000 */
.L_x_10:
[----:B------:R-:W-:Y:S01]  /*4b90*/  IMAD.U32 R124, R124, -0x80000000, RZ ;  /* 0x800000007c7c7824 */ /* 0x000fe200078e00ff */
[----:B0-----:R-:W-:Y:S02]  /*4ba0*/  IADD3 R128, P5, PT, R150, UR20, RZ ;  /* 0x0000001496807c10 */ /* 0x001fe4000ffbe0ff */
[C---:B------:R-:W-:Y:S01]  /*4bb0*/  ISETP.GT.AND P2, PT, R141.reuse, 0x1, PT ;  /* 0x000000018d00780c */ /* 0x040fe20003f44270 */
[----:B------:R-:W0:Y:S01]  /*4bc0*/  SYNCS.PHASECHK.TRANS64.TRYWAIT P4, [UR13], R124 ;  /* 0x0000007cff0075a7 */ /* 0x000e22000808110d */
[----:B------:R-:W-:Y:S01]  /*4bd0*/  ISETP.GT.AND P1, PT, R141, 0x2, PT ;  /* 0x000000028d00780c */ /* 0x000fe20003f24270 */
[----:B------:R-:W-:Y:S01]  /*4be0*/  IMAD.X R129, R144, 0x1, R147, P5 ;  /* 0x0000000190817824 */ /* 0x000fe200028e0693 */
[----:B------:R-:W-:Y:S01]  /*4bf0*/  PRMT R174, RZ, 0x7610, R174 ;  /* 0x00007610ffae7816 */ /* 0x000fe200000000ae */
[----:B0-----:R-:W-:Y:S10]  /*4c00*/  @!P4 BRA `(.L_x_8) ;  /* 0x0000005c00f8c947 */ /* 0x001ff40003800000 */
.L_x_16:
[-C--:B------:R-:W-:Y:S01]  /*4c10*/  IADD3 R124, P4, PT, R145, R150.reuse, RZ ;  /* 0x00000096917c7210 */ /* 0x080fe20007f9e0ff */
[----:B------:R0:W2:Y:S01]  /*4c20*/  @P2 LDG.E.U8 R174, desc[UR18][R128.64] ;  /* 0x0000001280ae2981 */ /* 0x0000a2000c1e1100 */
[----:B------:R-:W-:Y:S02]  /*4c30*/  PRMT R159, RZ, 0x7610, R159 ;  /* 0x00007610ff9f7816 */ /* 0x000fe4000000009f */
[----:B------:R-:W-:Y:S01]  /*4c40*/  ISETP.GT.AND P5, PT, R141, 0x3, PT ;  /* 0x000000038d00780c */ /* 0x000fe20003fa4270 */
[--C-:B------:R-:W-:Y:S01]  /*4c50*/  IMAD.X R125, R143, 0x1, R147.reuse, P4 ;  /* 0x000000018f7d7824 */ /* 0x100fe200020e0693 */
[-C--:B------:R-:W-:Y:S02]  /*4c60*/  IADD3 R126, P2, PT, R142, R150.reuse, RZ ;  /* 0x000000968e7e7210 */ /* 0x080fe40007f5e0ff */
[----:B------:R-:W-:Y:S02]  /*4c70*/  ISETP.GT.AND P4, PT, R141, 0x4, PT ;  /* 0x000000048d00780c */ /* 0x000fe40003f84270 */
[----:B------:R-:W3:Y:S01]  /*4c80*/  @P1 LDG.E.U8 R159, desc[UR18][R124.64] ;  /* 0x000000127c9f1981 */ /* 0x000ee2000c1e1100 */
[----:B------:R-:W-:Y:S01]  /*4c90*/  IADD3 R130, P1, PT, R139, R150, RZ ;  /* 0x000000968b827210 */ /* 0x000fe20007f3e0ff */
[----:B------:R-:W-:Y:S01]  /*4ca0*/  IMAD.X R127, R140, 0x1, R147, P2 ;  /* 0x000000018c7f7824 */ /* 0x000fe200010e0693 */
[----:B------:R-:W-:-:S02]  /*4cb0*/  PRMT R162, RZ, 0x7610, R162 ;  /* 0x00007610ffa27816 */ /* 0x000fc400000000a2 */
[----:B------:R-:W-:Y:S01]  /*4cc0*/  PRMT R171, RZ, 0x7610, R171 ;  /* 0x00007610ffab7816 */ /* 0x000fe200000000ab */
[----:B------:R-:W-:-:S03]  /*4cd0*/  IMAD.X R131, R137, 0x1, R147, P1 ;  /* 0x0000000189837824 */ /* 0x000fc600008e0693 */
[----:B------:R1:W4:Y:S01]  /*4ce0*/  @P5 LDG.E.U8 R162, desc[UR18][R126.64] ;  /* 0x000000127ea25981 */ /* 0x000322000c1e1100 */
[-C--:B0-----:R-:W-:Y:S02]  /*4cf0*/  IADD3 R128, P5, PT, R138, R150.reuse, RZ ;  /* 0x000000968a807210 */ /* 0x081fe40007fbe0ff */
[C---:B------:R-:W-:Y:S01]  /*4d00*/  ISETP.GT.AND P2, PT, R141.reuse, 0x5, PT ;  /* 0x000000058d00780c */ /* 0x040fe20003f44270 */
[----:B------:R0:W5:Y:S01]  /*4d10*/  @P4 LDG.E.U8 R171, desc[UR18][R130.64] ;  /* 0x0000001282ab4981 */ /* 0x000162000c1e1100 */
[C---:B------:R-:W-:Y:S01]  /*4d20*/  ISETP.GT.AND P4, PT, R141.reuse, 0x7, PT ;  /* 0x000000078d00780c */ /* 0x040fe20003f84270 */
[----:B------:R-:W-:Y:S01]  /*4d30*/  IMAD.X R129, R136, 0x1, R147, P5 ;  /* 0x0000000188817824 */ /* 0x000fe200028e0693 */
[----:B------:R-:W-:Y:S02]  /*4d40*/  ISETP.GT.AND P1, PT, R141, 0x6, PT ;  /* 0x000000068d00780c */ /* 0x000fe40003f24270 */
[-C--:B-1----:R-:W-:Y:S02]  /*4d50*/  IADD3 R126, P5, PT, R134, R150.reuse, RZ ;  /* 0x00000096867e7210 */ /* 0x082fe40007fbe0ff */
[----:B------:R-:W-:-:S02]  /*4d60*/  IADD3 R124, P6, PT, R135, R150, RZ ;  /* 0x00000096877c7210 */ /* 0x000fc40007fde0ff */
[----:B------:R-:W-:Y:S01]  /*4d70*/  PRMT R170, RZ, 0x7610, R170 ;  /* 0x00007610ffaa7816 */ /* 0x000fe200000000aa */
[--C-:B------:R-:W-:Y:S01]  /*4d80*/  IMAD.X R127, R132, 0x1, R147.reuse, P5 ;  /* 0x00000001847f7824 */ /* 0x100fe200028e0693 */
[----:B------:R-:W-:Y:S01]  /*4d90*/  PRMT R160, RZ, 0x7610, R160 ;  /* 0x00007610ffa07816 */ /* 0x000fe200000000a0 */
[----:B------:R-:W-:Y:S01]  /*4da0*/  IMAD.X R125, R133, 0x1, R147, P6 ;  /* 0x00000001857d7824 */ /* 0x000fe200030e0693 */
[----:B------:R-:W-:Y:S02]  /*4db0*/  PRMT R163, RZ, 0x7610, R163 ;  /* 0x00007610ffa37816 */ /* 0x000fe400000000a3 */
[----:B0-----:R-:W-:Y:S01]  /*4dc0*/  IADD3 R130, P6, PT, R123, R150, RZ ;  /* 0x000000967b827210 */ /* 0x001fe20007fde0ff */
[----:B------:R0:W2:Y:S01]  /*4dd0*/  @P2 LDG.E.U8 R170, desc[UR18][R128.64] ;  /* 0x0000001280aa2981 */ /* 0x0000a2000c1e1100 */
[----:B------:R-:W-:-:S03]  /*4de0*/  ISETP.GT.AND P2, PT, R141, 0x8, PT ;  /* 0x000000088d00780c */ /* 0x000fc60003f44270 */
[----:B------:R-:W2:Y:S01]  /*4df0*/  @P4 LDG.E.U8 R160, desc[UR18][R126.64] ;  /* 0x000000127ea04981 */ /* 0x000ea2000c1e1100 */
[----:B------:R-:W-:Y:S01]  /*4e00*/  ISETP.GT.AND P4, PT, R141, 0xa, PT ;  /* 0x0000000a8d00780c */ /* 0x000fe20003f84270 */
[----:B------:R-:W-:Y:S02]  /*4e10*/  IMAD.X R131, R121, 0x1, R147, P6 ;  /* 0x0000000179837824 */ /* 0x000fe400030e0693 */
[----:B------:R1:W2:Y:S01]  /*4e20*/  @P1 LDG.E.U8 R163, desc[UR18][R124.64] ;  /* 0x000000127ca31981 */ /* 0x0002a2000c1e1100 */
[----:B------:R-:W-:Y:S02]  /*4e30*/  ISETP.GT.AND P1, PT, R141, 0x9, PT ;  /* 0x000000098d00780c */ /* 0x000fe40003f24270 */
[-C--:B0-----:R-:W-:Y:S02]  /*4e40*/  IADD3 R128, P5, PT, R119, R150.reuse, RZ ;  /* 0x0000009677807210 */ /* 0x081fe40007fbe0ff */
[----:B------:R-:W-:Y:S02]  /*4e50*/  PRMT R169, RZ, 0x7610, R169 ;  /* 0x00007610ffa97816 */ /* 0x000fe400000000a9 */
[----:B-1----:R-:W-:-:S02]  /*4e60*/  IADD3 R124, P6, PT, R115, R150, RZ ;  /* 0x00000096737c7210 */ /* 0x002fc40007fde0ff */
[----:B------:R-:W-:Y:S01]  /*4e70*/  PRMT R161, RZ, 0x7610, R161 ;  /* 0x00007610ffa17816 */ /* 0x000fe200000000a1 */
[--C-:B------:R-:W-:Y:S01]  /*4e80*/  IMAD.X R129, R117, 0x1, R147.reuse, P5 ;  /* 0x0000000175817824 */ /* 0x100fe200028e0693 */
[----:B------:R-:W-:Y:S01]  /*4e90*/  PRMT R166, RZ, 0x7610, R166 ;  /* 0x00007610ffa67816 */ /* 0x000fe200000000a6 */
[----:B------:R-:W-:Y:S01]  /*4ea0*/  IMAD.X R125, R113, 0x1, R147, P6 ;  /* 0x00000001717d7824 */ /* 0x000fe200030e0693 */
[----:B------:R-:W-:Y:S01]  /*4eb0*/  IADD3 R126, P5, PT, R114, R150, RZ ;  /* 0x00000096727e7210 */ /* 0x000fe20007fbe0ff */
[----:B------:R0:W2:Y:S01]  /*4ec0*/  @P2 LDG.E.U8 R169, desc[UR18][R130.64] ;  /* 0x0000001282a92981 */ /* 0x0000a2000c1e1100 */
[----:B------:R-:W-:-:S03]  /*4ed0*/  ISETP.GT.AND P2, PT, R141, 0xb, PT ;  /* 0x0000000b8d00780c */ /* 0x000fc60003f44270 */
[----:B------:R-:W2:Y:S01]  /*4ee0*/  @P4 LDG.E.U8 R161, desc[UR18][R124.64] ;  /* 0x000000127ca14981 */ /* 0x000ea2000c1e1100 */
[C---:B------:R-:W-:Y:S01]  /*4ef0*/  ISETP.GT.AND P4, PT, R141.reuse, 0xd, PT ;  /* 0x0000000d8d00780c */ /* 0x040fe20003f84270 */
[----:B------:R-:W-:Y:S02]  /*4f00*/  IMAD.X R127, R112, 0x1, R147, P5 ;  /* 0x00000001707f7824 */ /* 0x000fe400028e0693 */
[----:B------:R1:W2:Y:S01]  /*4f10*/  @P1 LDG.E.U8 R166, desc[UR18][R128.64] ;  /* 0x0000001280a61981 */ /* 0x0002a2000c1e1100 */
[----:B------:R-:W-:Y:S02]  /*4f20*/  ISETP.GT.AND P1, PT, R141, 0xc, PT ;  /* 0x0000000c8d00780c */ /* 0x000fe40003f24270 */
[-C--:B0-----:R-:W-:Y:S02]  /*4f30*/  IADD3 R130, P6, PT, R111, R150.reuse, RZ ;  /* 0x000000966f827210 */ /* 0x081fe40007fde0ff */
[----:B------:R-:W-:Y:S02]  /*4f40*/  PRMT R158, RZ, 0x7610, R158 ;  /* 0x00007610ff9e7816 */ /* 0x000fe4000000009e */
[----:B-1----:R-:W-:-:S02]  /*4f50*/  IADD3 R128, P5, PT, R110, R150, RZ ;  /* 0x000000966e807210 */ /* 0x002fc40007fbe0ff */
[----:B------:R-:W-:Y:S01]  /*4f60*/  PRMT R172, RZ, 0x7610, R172 ;  /* 0x00007610ffac7816 */ /* 0x000fe200000000ac */
[----:B------:R-:W-:Y:S01]  /*4f70*/  IMAD.X R131, R109, 0x1, R147, P6 ;  /* 0x000000016d837824 */ /* 0x000fe200030e0693 */
[----:B------:R-:W-:Y:S01]  /*4f80*/  PRMT R167, RZ, 0x7610, R167 ;  /* 0x00007610ffa77816 */ /* 0x000fe200000000a7 */
[----:B------:R-:W-:Y:S01]  /*4f90*/  IMAD.X R129, R108, 0x1, R147, P5 ;  /* 0x000000016c817824 */ /* 0x000fe200028e0693 */
[----:B------:R-:W-:Y:S01]  /*4fa0*/  IADD3 R124, P6, PT, R107, R150, RZ ;  /* 0x000000966b7c7210 */ /* 0x000fe20007fde0ff */
        /* <DEDUP_REMOVED lines=60> */
[----:B------:R0:W3:Y:S01]  /*5370*/  @P2 LDG.E.U8 R156, desc[UR18][R126.64] ;  /* 0x000000127e9c2981 */ /* 0x0000e2000c1e1100 */
[----:B------:R-:W-:-:S03]  /*5380*/  ISETP.GT.AND P2, PT, R141, 0x1a, PT ;  /* 0x0000001a8d00780c */ /* 0x000fc60003f44270 */
[----:B------:R-:W3:Y:S01]  /*5390*/  @P4 LDG.E.U8 R178, desc[UR18][R128.64] ;  /* 0x0000001280b24981 */ /* 0x000ee2000c1e1100 */
[C---:B------:R-:W-:Y:S01]  /*53a0*/  ISETP.GT.AND P4, PT, R141.reuse, 0x1c, PT ;  /* 0x0000001c8d00780c */ /* 0x040fe20003f84270 */
[----:B------:R-:W-:Y:S02]  /*53b0*/  IMAD.X R125, R84, 0x1, R147, P6 ;  /* 0x00000001547d7824 */ /* 0x000fe400030e0693 */
[----:B------:R1:W3:Y:S01]  /*53c0*/  @P1 LDG.E.U8 R177, desc[UR18][R130.64] ;  /* 0x0000001282b11981 */ /* 0x0002e2000c1e1100 */
[----:B------:R-:W-:Y:S02]  /*53d0*/  ISETP.GT.AND P1, PT, R141, 0x1b, PT ;  /* 0x0000001b8d00780c */ /* 0x000fe40003f24270 */
[----:B------:R-:W-:Y:S02]  /*53e0*/  PRMT R179, RZ, 0x7610, R179 ;  /* 0x00007610ffb37816 */ /* 0x000fe400000000b3 */
[----:B------:R-:W-:Y:S02]  /*53f0*/  PRMT R181, RZ, 0x7610, R181 ;  /* 0x00007610ffb57816 */ /* 0x000fe400000000b5 */
[----:B0-----:R-:W-:-:S02]  /*5400*/  IADD3 R126, P5, PT, R83, R150, RZ ;  /* 0x00000096537e7210 */ /* 0x001fc40007fbe0ff */
[----:B------:R-:W-:Y:S01]  /*5410*/  PRMT R180, RZ, 0x7610, R180 ;  /* 0x00007610ffb47816 */ /* 0x000fe200000000b4 */
[----:B------:R0:W4:Y:S01]  /*5420*/  @P2 LDG.E.U8 R179, desc[UR18][R124.64] ;  /* 0x000000127cb32981 */ /* 0x000122000c1e1100 */
[----:B-1----:R-:W-:-:S05]  /*5430*/  IADD3 R130, P6, PT, R81, R150, RZ ;  /* 0x0000009651827210 */ /* 0x002fca0007fde0ff */
[--C-:B------:R-:W-:Y:S01]  /*5440*/  IMAD.X R131, R80, 0x1, R147.reuse, P6 ;  /* 0x0000000150837824 */ /* 0x100fe200030e0693 */
[----:B------:R-:W-:Y:S01]  /*5450*/  ISETP.GT.AND P2, PT, R141, 0x1d, PT ;  /* 0x0000001d8d00780c */ /* 0x000fe20003f44270 */
[----:B------:R-:W-:-:S03]  /*5460*/  IMAD.X R127, R82, 0x1, R147, P5 ;  /* 0x00000001527f7824 */ /* 0x000fc600028e0693 */
[----:B------:R-:W4:Y:S01]  /*5470*/  @P4 LDG.E.U8 R181, desc[UR18][R130.64] ;  /* 0x0000001282b54981 */ /* 0x000f22000c1e1100 */
[-C--:B0-----:R-:W-:Y:S02]  /*5480*/  IADD3 R124, P4, PT, R14, R150.reuse, RZ ;  /* 0x000000960e7c7210 */ /* 0x081fe40007f9e0ff */
[----:B------:R-:W-:Y:S01]  /*5490*/  IADD3 R128, P5, PT, R15, R150, RZ ;  /* 0x000000960f807210 */ /* 0x000fe20007fbe0ff */
[----:B------:R0:W4:Y:S01]  /*54a0*/  @P1 LDG.E.U8 R180, desc[UR18][R126.64] ;  /* 0x000000127eb41981 */ /* 0x000122000c1e1100 */
[----:B------:R-:W-:Y:S01]  /*54b0*/  ISETP.GT.AND P1, PT, R141, 0x1e, PT ;  /* 0x0000001e8d00780c */ /* 0x000fe20003f24270 */
[--C-:B------:R-:W-:Y:S01]  /*54c0*/  IMAD.X R125, R11, 0x1, R147.reuse, P4 ;  /* 0x000000010b7d7824 */ /* 0x100fe200020e0693 */
[----:B------:R-:W-:Y:S01]  /*54d0*/  ISETP.GT.AND P4, PT, R141, RZ, PT ;  /* 0x000000ff8d00720c */ /* 0x000fe20003f84270 */
[----:B------:R-:W-:Y:S01]  /*54e0*/  IMAD.X R129, R13, 0x1, R147, P5 ;  /* 0x000000010d817824 */ /* 0x000fe200028e0693 */
[----:B------:R-:W-:Y:S02]  /*54f0*/  PRMT R182, RZ, 0x7610, R182 ;  /* 0x00007610ffb67816 */ /* 0x000fe400000000b6 */
[----:B------:R-:W-:-:S02]  /*5500*/  ISETP.GT.AND P5, PT, R141, 0x1f, PT ;  /* 0x0000001f8d00780c */ /* 0x000fc40003fa4270 */
[----:B------:R-:W-:Y:S02]  /*5510*/  PRMT R183, RZ, 0x7610, R183 ;  /* 0x00007610ffb77816 */ /* 0x000fe400000000b7 */
[----:B------:R-:W4:Y:S01]  /*5520*/  @P2 LDG.E.U8 R182, desc[UR18][R128.64] ;  /* 0x0000001280b62981 */ /* 0x000f22000c1e1100 */
[----:B0-----:R-:W-:Y:S02]  /*5530*/  IADD3 R126, P2, PT, R12, R150, RZ ;  /* 0x000000960c7e7210 */ /* 0x001fe40007f5e0ff */
[----:B------:R-:W-:Y:S01]  /*5540*/  PRMT R184, RZ, 0x7610, R184 ;  /* 0x00007610ffb87816 */ /* 0x000fe200000000b8 */
[----:B------:R0:W4:Y:S01]  /*5550*/  @P1 LDG.E.U8 R183, desc[UR18][R124.64] ;  /* 0x000000127cb71981 */ /* 0x000122000c1e1100 */
[----:B------:R-:W-:Y:S01]  /*5560*/  PRMT R131, RZ, 0x7610, R131 ;  /* 0x00007610ff837816 */ /* 0x000fe20000000083 */
[----:B------:R-:W-:Y:S01]  /*5570*/  IMAD.X R127, R10, 0x1, R147, P2 ;  /* 0x000000010a7f7824 */ /* 0x000fe200010e0693 */
[----:B------:R-:W-:-:S04]  /*5580*/  IADD3 R74, P1, PT, R173, R74, RZ ;  /* 0x0000004aad4a7210 */ /* 0x000fc80007f3e0ff */
[----:B------:R1:W4:Y:S01]  /*5590*/  @P5 LDG.E.U8 R184, desc[UR18][R126.64] ;  /* 0x000000127eb85981 */ /* 0x000322000c1e1100 */
[----:B0-----:R-:W-:Y:S02]  /*55a0*/  @P4 IMAD.MOV.U32 R124, RZ, RZ, R150 ;  /* 0x000000ffff7c4224 */ /* 0x001fe400078e0096 */
[----:B------:R-:W-:Y:S01]  /*55b0*/  @P4 IMAD.MOV.U32 R125, RZ, RZ, R147 ;  /* 0x000000ffff7d4224 */ /* 0x000fe200078e0093 */
[C---:B------:R-:W-:Y:S01]  /*55c0*/  IADD3 R70, P5, PT, R173.reuse, R70, RZ ;  /* 0x00000046ad467210 */ /* 0x040fe20007fbe0ff */
[C---:B------:R-:W-:Y:S01]  /*55d0*/  IMAD.X R75, R176.reuse, 0x1, R75, P1 ;  /* 0x00000001b04b7824 */ /* 0x040fe200008e064b */
[C---:B------:R-:W-:Y:S02]  /*55e0*/  IADD3 R62, P1, PT, R173.reuse, R62, RZ ;  /* 0x0000003ead3e7210 */ /* 0x040fe40007f3e0ff */
[----:B------:R0:W4:Y:S01]  /*55f0*/  @P4 LDG.E.U8 R131, desc[UR18][R124.64] ;  /* 0x000000127c834981 */ /* 0x000122000c1e1100 */
[C---:B------:R-:W-:Y:S01]  /*5600*/  IADD3 R66, P4, PT, R173.reuse, R66, RZ ;  /* 0x00000042ad427210 */ /* 0x040fe20007f9e0ff */
[C---:B------:R-:W-:Y:S01]  /*5610*/  IMAD.X R71, R176.reuse, 0x1, R71, P5 ;  /* 0x00000001b0477824 */ /* 0x040fe200028e0647 */
        /* <DEDUP_REMOVED lines=35> */
[----:B------:R-:W-:Y:S01]  /*5850*/  BAR.SYNC.DEFER_BLOCKING 0x0 ;  /* 0x0000000000007b1d */ /* 0x000fe20000010000 */
        /* <DEDUP_REMOVED lines=10> */
[----:B------:R-:W-:Y:S01]  /*5900*/  IMAD.X R45, R176, 0x1, R45, P4 ;  /* 0x00000001b02d7824 */ /* 0x000fe200020e062d */
[----:B------:R-:W-:-:S02]  /*5910*/  IADD3 R32, P4, PT, R173, R32, RZ ;  /* 0x00000020ad207210 */ /* 0x000fc40007f9e0ff */
[----:B------:R-:W-:Y:S01]  /*5920*/  ISETP.GE.AND P2, PT, R88, R141, PT ;  /* 0x0000008d5800720c */ /* 0x000fe20003f46270 */
[C---:B------:R-:W-:Y:S01]  /*5930*/  IMAD.X R37, R176.reuse, 0x1, R37, P5 ;  /* 0x00000001b0257824 */ /* 0x040fe200028e0625 */
[C---:B------:R-:W-:Y:S01]  /*5940*/  IADD3 R78, P6, PT, R173.reuse, R78, RZ ;  /* 0x0000004ead4e7210 */ /* 0x040fe20007fde0ff */
[C---:B------:R-:W-:Y:S01]  /*5950*/  IMAD.X R33, R176.reuse, 0x1, R33, P4 ;  /* 0x00000001b0217824 */ /* 0x040fe200020e0621 */
[C---:B------:R-:W-:Y:S01]  /*5960*/  IADD3 R24, P5, PT, R173.reuse, R24, RZ ;  /* 0x00000018ad187210 */ /* 0x040fe20007fbe0ff */
[C---:B------:R-:W-:Y:S01]  /*5970*/  IMAD.X R29, R176.reuse, 0x1, R29, P1 ;  /* 0x00000001b01d7824 */ /* 0x040fe200008e061d */
[C---:B------:R-:W-:Y:S02]  /*5980*/  IADD3 R16, P1, PT, R173.reuse, R16, RZ ;  /* 0x00000010ad107210 */ /* 0x040fe40007f3e0ff */
[----:B------:R-:W-:Y:S01]  /*5990*/  IADD3 R20, P4, PT, R173, R20, RZ ;  /* 0x00000014ad147210 */ /* 0x000fe20007f9e0ff */
[----:B------:R-:W-:Y:S01]  /*59a0*/  IMAD.X R79, R176, 0x1, R79, P6 ;  /* 0x00000001b04f7824 */ /* 0x000fe200030e064f */
[----:B------:R-:W-:-:S02]  /*59b0*/  PRMT R185, RZ, 0x7610, R185 ;  /* 0x00007610ffb97816 */ /* 0x000fc400000000b9 */
[----:B------:R-:W-:Y:S02]  /*59c0*/  PRMT R129, RZ, 0x7610, R129 ;  /* 0x00007610ff817816 */ /* 0x000fe40000000081 */
[----:B------:R-:W-:Y:S02]  /*59d0*/  PRMT R187, RZ, 0x7610, R187 ;  /* 0x00007610ffbb7816 */ /* 0x000fe400000000bb */
[----:B-1----:R-:W-:Y:S02]  /*59e0*/  PRMT R127, RZ, 0x7610, R127 ;  /* 0x00007610ff7f7816 */ /* 0x002fe4000000007f */
[----:B0-----:R-:W-:Y:S02]  /*59f0*/  PRMT R125, RZ, 0x7610, R125 ;  /* 0x00007610ff7d7816 */ /* 0x001fe4000000007d */
[----:B------:R-:W-:Y:S02]  /*5a00*/  PRMT R193, RZ, 0x7610, R193 ;  /* 0x00007610ffc17816 */ /* 0x000fe400000000c1 */
[----:B------:R-:W-:-:S02]  /*5a10*/  PRMT R191, RZ, 0x7610, R191 ;  /* 0x00007610ffbf7816 */ /* 0x000fc400000000bf */
[----:B------:R-:W-:Y:S02]  /*5a20*/  PRMT R189, RZ, 0x7610, R189 ;  /* 0x00007610ffbd7816 */ /* 0x000fe400000000bd */
[----:B------:R-:W-:Y:S02]  /*5a30*/  PRMT R199, RZ, 0x7610, R199 ;  /* 0x00007610ffc77816 */ /* 0x000fe400000000c7 */
[----:B------:R-:W-:Y:S02]  /*5a40*/  PRMT R197, RZ, 0x7610, R197 ;  /* 0x00007610ffc57816 */ /* 0x000fe400000000c5 */
[----:B------:R-:W-:Y:S02]  /*5a50*/  PRMT R195, RZ, 0x7610, R195 ;  /* 0x00007610ffc37816 */ /* 0x000fe400000000c3 */
[----:B------:R-:W-:Y:S02]  /*5a60*/  PRMT R201, RZ, 0x7610, R201 ;  /* 0x00007610ffc97816 */ /* 0x000fe400000000c9 */
[----:B------:R-:W-:-:S02]  /*5a70*/  PRMT R203, RZ, 0x7610, R203 ;  /* 0x00007610ffcb7816 */ /* 0x000fc400000000cb */
[----:B------:R-:W-:Y:S02]  /*5a80*/  PRMT R205, RZ, 0x7610, R205 ;  /* 0x00007610ffcd7816 */ /* 0x000fe400000000cd */
[----:B------:R-:W-:Y:S02]  /*5a90*/  PRMT R207, RZ, 0x7610, R207 ;  /* 0x00007610ffcf7816 */ /* 0x000fe400000000cf */
[----:B------:R-:W-:Y:S01]  /*5aa0*/  PRMT R209, RZ, 0x7610, R209 ;  /* 0x00007610ffd17816 */ /* 0x000fe200000000d1 */
[C---:B------:R-:W-:Y:S01]  /*5ab0*/  IMAD.X R25, R176.reuse, 0x1, R25, P5 ;  /* 0x00000001b0197824 */ /* 0x040fe200028e0619 */
[----:B------:R-:W-:Y:S01]  /*5ac0*/  PRMT R124, RZ, 0x7610, R124 ;  /* 0x00007610ff7c7816 */ /* 0x000fe2000000007c */
[C---:B------:R-:W-:Y:S01]  /*5ad0*/  IMAD.X R21, R176.reuse, 0x1, R21, P4 ;  /* 0x00000001b0157824 */ /* 0x040fe200020e0615 */
[----:B------:R-:W-:Y:S01]  /*5ae0*/  PRMT R126, RZ, 0x7610, R126 ;  /* 0x00007610ff7e7816 */ /* 0x000fe2000000007e */
[----:B------:R-:W-:Y:S01]  /*5af0*/  IMAD.X R17, R176, 0x1, R17, P1 ;  /* 0x00000001b0117824 */ /* 0x000fe200008e0611 */
[----:B------:R-:W-:Y:S01]  /*5b00*/  PRMT R128, RZ, 0x7610, R128 ;  /* 0x00007610ff807816 */ /* 0x000fe20000000080 */
[----:B------:R-:W5:Y:S01]  /*5b10*/  @!P2 LDG.E.U8 R185, desc[UR18][R78.64] ;  /* 0x000000124eb9a981 */ /* 0x000f62000c1e1100 */
[----:B------:R-:W-:-:S02]  /*5b20*/  PRMT R130, RZ, 0x7610, R130 ;  /* 0x00007610ff827816 */ /* 0x000fc40000000082 */
[----:B------:R-:W-:Y:S01]  /*5b30*/  PRMT R186, RZ, 0x7610, R186 ;  /* 0x00007610ffba7816 */ /* 0x000fe200000000ba */
[----:B------:R-:W5:Y:S01]  /*5b40*/  @!P2 LDG.E.U8 R129, desc[UR18][R74.64] ;  /* 0x000000124a81a981 */ /* 0x000f62000c1e1100 */
[----:B------:R-:W-:Y:S02]  /*5b50*/  PRMT R188, RZ, 0x7610, R188 ;  /* 0x00007610ffbc7816 */ /* 0x000fe400000000bc */
[----:B------:R-:W-:Y:S01]  /*5b60*/  PRMT R190, RZ, 0x7610, R190 ;  /* 0x00007610ffbe7816 */ /* 0x000fe200000000be */
[----:B------:R-:W5:Y:S01]  /*5b70*/  @!P2 LDG.E.U8 R187, desc[UR18][R70.64] ;  /* 0x0000001246bba981 */ /* 0x000f62000c1e1100 */
[----:B------:R-:W-:Y:S02]  /*5b80*/  PRMT R192, RZ, 0x7610, R192 ;  /* 0x00007610ffc07816 */ /* 0x000fe400000000c0 */
        /* <DEDUP_REMOVED lines=11> */
[----:B------:R-:W-:-:S03]  /*5c40*/  PRMT R208, RZ, 0x7610, R208 ;  /* 0x00007610ffd07816 */ /* 0x000fc600000000d0 */
[----:B------:R-:W5:Y:S04]  /*5c50*/  @!P2 LDG.E.U8 R189, desc[UR18][R50.64] ;  /* 0x0000001232bda981 */ /* 0x000f68000c1e1100 */
        /* <DEDUP_REMOVED lines=24> */
[----:B--2---:R0:W-:Y:S04]  /*5de0*/  STS.U8 [R146+UR16+0x2400], R169 ;  /* 0x002400a992007988 */ /* 0x0041e80008000010 */
[----:B------:R0:W-:Y:S04]  /*5df0*/  STS.U8 [R146+UR16+0x2800], R165 ;  /* 0x002800a592007988 */ /* 0x0001e80008000010 */
[----:B---3--:R0:W-:Y:S01]  /*5e00*/  STS.U8 [R146+UR16+0x2c00], R177 ;  /* 0x002c00b192007988 */ /* 0x0081e20008000010 */
[----:B------:R-:W-:Y:S01]  /*5e10*/  ULEA UR13, UR15, UR16, 0x3 ;  /* 0x000000100f0d7291 */ /* 0x000fe2000f8e18ff */
[----:B------:R-:W-:-:S03]  /*5e20*/  UMOV UR4, UR5 ;  /* 0x0000000500047c82 */ /* 0x000fc60008000000 */
[----:B------:R-:W-:Y:S01]  /*5e30*/  UIADD3 UR13, UPT, UPT, UR13, 0x4000, URZ ;  /* 0x000040000d0d7890 */ /* 0x000fe2000fffe0ff */
[----:B----4-:R0:W-:Y:S04]  /*5e40*/  STS.U8 [R146+UR16+0x2000], R131 ;  /* 0x0020008392007988 */ /* 0x0101e80008000010 */
        /* <DEDUP_REMOVED lines=12> */
[----:B-----5:R0:W-:Y:S04]  /*5f10*/  STS.U8 [R6+UR16+0x2200], R171 ;  /* 0x002200ab06007988 */ /* 0x0201e80008000010 */
        /* <DEDUP_REMOVED lines=47> */
[----:B------:R1:W-:Y:S06]  /*6210*/  MEMBAR.ALL.CTA ;  /* 0x0000000000007992 */ /* 0x0003ec0000008000 */
[----:B-1----:R-:W1:Y:S02]  /*6220*/  FENCE.VIEW.ASYNC.S ;  /* 0x00000000000073c6 */ /* 0x002e640000000000 */
[----:B-1----:R-:W-:Y:S06]  /*6230*/  BAR.SYNC.DEFER_BLOCKING 0x0 ;  /* 0x0000000000007b1d */ /* 0x002fec0000010000 */
[----:B------:R-:W-:Y:S05]  /*6240*/  @P0 BRA `(.L_x_9) ;  /* 0x00000000002c0947 */ /* 0x000fea0003800000 */
[----:B------:R-:W-:Y:S01]  /*6250*/  UMOV UR6, UR13 ;  /* 0x0000000d00067c82 */ /* 0x000fe20008000000 */
[----:B------:R-:W-:Y:S01]  /*6260*/  UMOV UR7, URZ ;  /* 0x000000ff00077c82 */ /* 0x000fe20008000000 */
[----:B------:R-:W-:Y:S01]  /*6270*/  UMOV UR9, 0x40004040 ;  /* 0x4000404000097882 */ /* 0x000fe20000000000 */
[----:B------:R-:W-:Y:S01]  /*6280*/  UMOV UR10, UR14 ;  /* 0x0000000e000a7c82 */ /* 0x000fe20008000000 */
[----:B------:R-:W-:Y:S01]  /*6290*/  UMOV UR11, 0xc0004010 ;  /* 0xc0004010000b7882 */ /* 0x000fe20000000000 */
[----:B------:R-:W-:Y:S01]  /*62a0*/  UMOV UR22, 0x0 ;  /* 0x0000000000167882 */ /* 0x000fe20000000000 */
[----:B------:R-:W-:Y:S01]  /*62b0*/  UMOV UR23, 0x8208490 ;  /* 0x0820849000177882 */ /* 0x000fe20000000000 */
[----:B------:R-:W-:Y:S01]  /*62c0*/  UMOV UR5, UR6 ;  /* 0x0000000600057c82 */ /* 0x000fe20008000000 */
[----:B------:R1:W-:Y:S01]  /*62d0*/  UTCQMMA gdesc[UR8], gdesc[UR10], tmem[UR17], tmem[UR22], idesc[UR23], UPT ;  /* 0x00ff160a080075ea */ /* 0x0003e2000b800311 */
[----:B------:R1:W-:Y:S01]  /*62e0*/  UTCBAR [UR5], URZ ;  /* 0x000000ff050073e9 */ /* 0x0003e200080000ff */
[----:B------:R-:W-:-:S02]  /*62f0*/  NOP ;  /* 0x0000000000007918 */ /* 0x000fc40000000000 */
.L_x_9:
[----:B------:R-:W-:Y:S01]  /*6300*/  VIADD R175, R175, 0xffffffff ;  /* 0xffffffffafaf7836 */ /* 0x000fe20000000000 */
[----:B------:R-:W-:Y:S01]  /*6310*/  UIADD3 UR15, UPT, UPT, UR15, 0x1, URZ ;  /* 0x000000010f0f7890 */ /* 0x000fe2000fffe0ff */
[----:B------:R-:W-:Y:S01]  /*6320*/  IADD3 R150, P2, PT, R149, R150, RZ ;  /* 0x0000009695967210 */ /* 0x000fe20007f5e0ff */
[----:B0-----:R-:W-:Y:S02]  /*6330*/  IMAD.U32 R124, RZ, RZ, UR4 ;  /* 0x00000004ff7c7e24 */ /* 0x001fe4000f8e00ff */
[----:B------:R-:W-:Y:S01]  /*6340*/  ISETP.NE.U32.AND P1, PT, R175, RZ, PT ;  /* 0x000000ffaf00720c */ /* 0x000fe20003f25070 */
[----:B------:R-:W-:Y:S01]  /*6350*/  UISETP.GT.AND UP1, UPT, UR15, 0x1, UPT ;  /* 0x000000010f00788c */ /* 0x000fe2000bf24270 */
[----:B------:R-:W-:Y:S02]  /*6360*/  VIADD R141, R141, 0xffffffe0 ;  /* 0xffffffe08d8d7836 */ /* 0x000fe40000000000 */
[----:B------:R-:W-:Y:S01]  /*6370*/  IMAD.X R147, R148, 0x1, R147, P2 ;  /* 0x0000000194937824 */ /* 0x000fe200010e0693 */
[----:B-1----:R-:W-:-:S02]  /*6380*/  USEL UR5, URZ, 0x1, !UP1 ;  /* 0x00000001ff057887 */ /* 0x002fc4000c800000 */
[----:B------:R-:W-:Y:S02]  /*6390*/  USEL UR15, UR15, URZ, !UP1 ;  /* 0x000000ff0f0f7287 */ /* 0x000fe4000c800000 */
[----:B------:R-:W-:-:S04]  /*63a0*/  ULOP3.LUT UR5, UR4, UR5, URZ, 0x3c, !UPT ;  /* 0x0000000504057292 */ /* 0x000fc8000f8e3cff */
[----:B------:R-:W-:Y:S08]  /*63b0*/  @P1 BRA `(.L_x_10) ;  /* 0xffffffe400f41947 */ /* 0x000ff0000383ffff */
.L_x_7:
[----:B------:R-:W0:Y:S01]  /*63c0*/  LDCU UR5, c[0x0][0x3b8] ;  /* 0x00007700ff0577ac */ /* 0x000e220008000800 */
[----:B------:R-:W-:Y:S01]  /*63d0*/  ISETP.GE.AND P0, PT, R90, 0x20, PT ;  /* 0x000000205a00780c */ /* 0x000fe20003f06270 */
[----:B------:R-:W1:Y:S01]  /*63e0*/  LDCU UR6, c[0x0][0x3b4] ;  /* 0x00007680ff0677ac */ /* 0x000e620008000800 */
[----:B------:R-:W2:Y:S01]  /*63f0*/  LDCU.128 UR8, c[0x0][0x390] ;  /* 0x00007200ff0877ac */ /* 0x000ea20008000c00 */
[----:B0-----:R-:W-:-:S04]  /*6400*/  IMAD R133, R0, UR5, RZ ;  /* 0x0000000500857c24 */ /* 0x001fc8000f8e02ff */
[----:B------:R-:W-:-:S04]  /*6410*/  VIADD R135, R133, UR5 ;  /* 0x0000000585877c36 */ /* 0x000fc80008000000 */
[----:B------:R-:W-:Y:S02]  /*6420*/  VIADD R137, R135, UR5 ;  /* 0x0000000587897c36 */ /* 0x000fe40008000000 */
[----:B-12---:R-:W-:Y:S05]  /*6430*/  @!P0 BRA `(.L_x_11) ;  /* 0x0000000000108947 */ /* 0x006fea0003800000 */
[----:B------:R-:W-:-:S06]  /*6440*/  USHF.L.U32 UR4, UR4, 0x1f, URZ ;  /* 0x0000001f04047899 */ /* 0x000fcc00080006ff */
[----:B------:R-:W-:-:S04]  /*6450*/  IMAD.U32 R3, RZ, RZ, UR4 ;  /* 0x00000004ff037e24 */ /* 0x000fc8000f8e00ff */
[----:B------:R-:W0:Y:S02]  /*6460*/  SYNCS.PHASECHK.TRANS64.TRYWAIT P0, [UR13], R3 ;  /* 0x00000003ff0075a7 */ /* 0x000e24000800110d */
[----:B0-----:R-:W-:Y:S05]  /*6470*/  @!P0 BRA `(.L_x_12) ;  /* 0x0000004400e88947 */ /* 0x001fea0003800000 */
.L_x_11:
[----:B------:R-:W-:Y:S01]  /*6480*/  VIADD R139, R137, UR5 ;  /* 0x00000005898b7c36 */ /* 0x000fe20008000000 */
[----:B------:R-:W-:Y:S01]  /*6490*/  BAR.SYNC.DEFER_BLOCKING 0x0 ;  /* 0x0000000000007b1d */ /* 0x000fe20000010000 */
[C---:B------:R-:W-:Y:S01]  /*64a0*/  IMAD R3, R2.reuse, UR6, RZ ;  /* 0x0000000602037c24 */ /* 0x040fe2000f8e02ff */
[----:B------:R-:W-:Y:S01]  /*64b0*/  ISETP.GE.AND P0, PT, R2, UR10, PT ;  /* 0x0000000a02007c0c */ /* 0x000fe2000bf06270 */
[----:B------:R-:W-:Y:S02]  /*64c0*/  VIADD R140, R139, UR5 ;  /* 0x000000058b8c7c36 */ /* 0x000fe40008000000 */
[----:B------:R-:W-:Y:S01]  /*64d0*/  VIADD R132, R0, 0x1 ;  /* 0x0000000100847836 */ /* 0x000fe20000000000 */
[----:B------:R-:W-:Y:S01]  /*64e0*/  IADD3 R2, P5, PT, R3, UR8, RZ ;  /* 0x0000000803027c10 */ /* 0x000fe2000ffbe0ff */
[----:B------:R-:W-:Y:S01]  /*64f0*/  VIADD R141, R140, UR5 ;  /* 0x000000058c8d7c36 */ /* 0x000fe20008000000 */
[----:B------:R-:W0:Y:S01]  /*6500*/  LDCU UR4, c[0x0][0x39c] ;  /* 0x00007380ff0477ac */ /* 0x000e220008000800 */
[----:B------:R-:W-:Y:S01]  /*6510*/  VIADD R134, R0, 0x2 ;  /* 0x0000000200867836 */ /* 0x000fe20000000000 */
[----:B------:R-:W-:Y:S01]  /*6520*/  ISETP.LT.AND P2, PT, R132, UR11, !P0 ;  /* 0x0000000b84007c0c */ /* 0x000fe2000c741270 */
[----:B------:R-:W-:Y:S01]  /*6530*/  VIADD R143, R141, UR5 ;  /* 0x000000058d8f7c36 */ /* 0x000fe20008000000 */
[----:B------:R-:W-:Y:S01]  /*6540*/  LEA.HI.X.SX32 R3, R3, UR9, 0x1, P5 ;  /* 0x0000000903037c11 */ /* 0x000fe2000a8f0eff */
[----:B------:R-:W-:Y:S01]  /*6550*/  VIADD R132, R0, 0x3 ;  /* 0x0000000300847836 */ /* 0x000fe20000000000 */
[----:B------:R-:W-:Y:S01]  /*6560*/  ISETP.LT.AND P4, PT, R134, UR11, !P0 ;  /* 0x0000000b86007c0c */ /* 0x000fe2000c781270 */
[----:B------:R-:W-:Y:S01]  /*6570*/  VIADD R146, R143, UR5 ;  /* 0x000000058f927c36 */ /* 0x000fe20008000000 */
[----:B------:R-:W1:Y:S01]  /*6580*/  LDCU UR6, c[0x0][0x39c] ;  /* 0x00007380ff0677ac */ /* 0x000e620008000800 */
[----:B------:R-:W-:Y:S01]  /*6590*/  VIADD R195, R0, 0x4 ;  /* 0x0000000400c37836 */ /* 0x000fe20000000000 */
[----:B------:R-:W-:Y:S01]  /*65a0*/  ISETP.LT.AND P1, PT, R132, UR11, !P0 ;  /* 0x0000000b84007c0c */ /* 0x000fe2000c721270 */
[----:B------:R-:W-:Y:S01]  /*65b0*/  VIADD R147, R146, UR5 ;  /* 0x0000000592937c36 */ /* 0x000fe20008000000 */
[----:B------:R-:W-:Y:S01]  /*65c0*/  IADD3 R132, P6, PT, R135, R2, RZ ;  /* 0x0000000287847210 */ /* 0x000fe20007fde0ff */
[----:B------:R-:W-:Y:S01]  /*65d0*/  VIADD R194, R0, 0x5 ;  /* 0x0000000500c27836 */ /* 0x000fe20000000000 */
[----:B------:R-:W2:Y:S01]  /*65e0*/  LDCU UR7, c[0x0][0x39c] ;  /* 0x00007380ff0777ac */ /* 0x000ea20008000800 */
[----:B------:R-:W-:Y:S01]  /*65f0*/  VIADD R149, R147, UR5 ;  /* 0x0000000593957c36 */ /* 0x000fe20008000000 */
[----:B------:R-:W3:Y:S02]  /*6600*/  @!P3 SYNCS.CCTL.IV [UR16+0x4000] ;  /* 0x00400000ff00b9b1 */ /* 0x000ee40008000010 */
[----:B---3--:R-:W-:Y:S01]  /*6610*/  BAR.SYNC.DEFER_BLOCKING 0x0 ;  /* 0x0000000000007b1d */ /* 0x008fe20000010000 */
[----:B------:R-:W-:-:S04]  /*6620*/  VIADD R150, R149, UR5 ;  /* 0x0000000595967c36 */ /* 0x000fc80008000000 */
[----:B------:R-:W-:Y:S01]  /*6630*/  VIADD R151, R150, UR5 ;  /* 0x0000000596977c36 */ /* 0x000fe20008000000 */
[----:B------:R-:W3:Y:S03]  /*6640*/  LDTM.x128 R4, tmem[UR12] ;  /* 0x0000000c000479ee */ /* 0x000ee600083c0000 */
[----:B------:R-:W-:-:S04]  /*6650*/  VIADD R155, R151, UR5 ;  /* 0x00000005979b7c36 */ /* 0x000fc80008000000 */
[----:B------:R-:W-:-:S04]  /*6660*/  VIADD R158, R155, UR5 ;  /* 0x000000059b9e7c36 */ /* 0x000fc80008000000 */
[----:B------:R-:W-:-:S04]  /*6670*/  VIADD R159, R158, UR5 ;  /* 0x000000059e9f7c36 */ /* 0x000fc80008000000 */
[----:B------:R-:W-:Y:S01]  /*6680*/  VIADD R161, R159, UR5 ;  /* 0x000000059fa17c36 */ /* 0x000fe20008000000 */
[----:B------:R-:W4:Y:S01]  /*6690*/  @!P3 SYNCS.CCTL.IV [UR16+0x4008] ;  /* 0x00400800ff00b9b1 */ /* 0x000f220008000010 */
[----:B------:R-:W-:Y:S02]  /*66a0*/  NOP ;  /* 0x0000000000007918 */ /* 0x000fe40000000000 */
[----:B------:R-:W-:-:S04]  /*66b0*/  VIADD R162, R161, UR5 ;  /* 0x00000005a1a27c36 */ /* 0x000fc80008000000 */
[----:B------:R-:W-:Y:S01]  /*66c0*/  VIADD R163, R162, UR5 ;  /* 0x00000005a2a37c36 */ /* 0x000fe20008000000 */
[----:B---3--:R-:W-:Y:S02]  /*66d0*/  F2FP.SATFINITE.E5M2.F32.PACK_AB_MERGE_C R193, R5, R4, RZ ;  /* 0x0000000405c1723e */ /* 0x008fe400048060ff */
[----:B------:R-:W-:Y:S01]  /*66e0*/  IADD3 R4, P5, PT, R133, R2, RZ ;  /* 0x0000000285047210 */ /* 0x000fe20007fbe0ff */
[----:B------:R-:W-:Y:S01]  /*66f0*/  VIADD R167, R163, UR5 ;  /* 0x00000005a3a77c36 */ /* 0x000fe20008000000 */
[----:B------:R-:W-:Y:S01]  /*6700*/  F2FP.SATFINITE.E5M2.F32.PACK_AB_MERGE_C R7, R7, R6, RZ ;  /* 0x000000060707723e */ /* 0x000fe200048060ff */
[----:B------:R-:W-:Y:S01]  /*6710*/  VIADD R6, R0, 0x6 ;  /* 0x0000000600067836 */ /* 0x000fe20000000000 */
[-C--:B------:R-:W-:Y:S01]  /*6720*/  LEA.HI.X.SX32 R5, R133, R3.reuse, 0x1, P5 ;  /* 0x0000000385057211 */ /* 0x080fe200028f0eff */
[----:B------:R-:W-:Y:S01]  /*6730*/  VIADD R170, R167, UR5 ;  /* 0x00000005a7aa7c36 */ /* 0x000fe20008000000 */
[-C--:B------:R-:W-:Y:S02]  /*6740*/  IADD3 R134, P5, PT, R137, R2.reuse, RZ ;  /* 0x0000000289867210 */ /* 0x080fe40007fbe0ff */
[----:B------:R-:W-:Y:S01]  /*6750*/  LEA.HI.X.SX32 R133, R135, R3, 0x1, P6 ;  /* 0x0000000387857211 */ /* 0x000fe200030f0eff */
[----:B------:R-:W-:Y:S01]  /*6760*/  VIADD R171, R170, UR5 ;  /* 0x00000005aaab7c36 */ /* 0x000fe20008000000 */
[----:B------:R-:W-:-:S02]  /*6770*/  IADD3 R136, P6, PT, R139, R2, RZ ;  /* 0x000000028b887210 */ /* 0x000fc40007fde0ff */
[-C--:B------:R-:W-:Y:S01]  /*6780*/  LEA.HI.X.SX32 R135, R137, R3.reuse, 0x1, P5 ;  /* 0x0000000389877211 */ /* 0x080fe200028f0eff */
[----:B------:R-:W-:Y:S01]  /*6790*/  VIADD R173, R171, UR5 ;  /* 0x00000005abad7c36 */ /* 0x000fe20008000000 */
[CC--:B------:R-:W-:Y:S02]  /*67a0*/  IADD3 R138, P5, PT, R140.reuse, R2.reuse, RZ ;  /* 0x000000028c8a7210 */ /* 0x0c0fe40007fbe0ff */
[-C--:B------:R-:W-:Y:S01]  /*67b0*/  LEA.HI.X.SX32 R137, R139, R3.reuse, 0x1, P6 ;  /* 0x000000038b897211 */ /* 0x080fe200030f0eff */
[----:B------:R-:W-:Y:S01]  /*67c0*/  VIADD R174, R173, UR5 ;  /* 0x00000005adae7c36 */ /* 0x000fe20008000000 */
[----:B------:R-:W-:Y:S02]  /*67d0*/  LEA.HI.X.SX32 R139, R140, R3, 0x1, P5 ;  /* 0x000000038c8b7211 */ /* 0x000fe400028f0eff */
[-C--:B------:R-:W-:Y:S01]  /*67e0*/  IADD3 R140, P3, PT, R141, R2.reuse, RZ ;  /* 0x000000028d8c7210 */ /* 0x080fe20007f7e0ff */
[----:B------:R-:W-:Y:S01]  /*67f0*/  VIADD R175, R174, UR5 ;  /* 0x00000005aeaf7c36 */ /* 0x000fe20008000000 */
[----:B------:R-:W-:-:S02]  /*6800*/  IADD3 R144, P5, PT, R143, R2, RZ ;  /* 0x000000028f907210 */ /* 0x000fc40007fbe0ff */
[CC--:B------:R-:W-:Y:S01]  /*6810*/  IADD3 R142, P6, PT, R146.reuse, R2.reuse, RZ ;  /* 0x00000002928e7210 */ /* 0x0c0fe20007fde0ff */
[----:B------:R-:W-:Y:S01]  /*6820*/  VIADD R179, R175, UR5 ;  /* 0x00000005afb37c36 */ /* 0x000fe20008000000 */
[-C--:B------:R-:W-:Y:S02]  /*6830*/  LEA.HI.X.SX32 R141, R141, R3.reuse, 0x1, P3 ;  /* 0x000000038d8d7211 */ /* 0x080fe400018f0eff */
[-C--:B------:R-:W-:Y:S01]  /*6840*/  LEA.HI.X.SX32 R145, R143, R3.reuse, 0x1, P5 ;  /* 0x000000038f917211 */ /* 0x080fe200028f0eff */
[----:B------:R-:W-:Y:S01]  /*6850*/  VIADD R182, R179, UR5 ;  /* 0x00000005b3b67c36 */ /* 0x000fe20008000000 */
[----:B------:R-:W-:Y:S02]  /*6860*/  LEA.HI.X.SX32 R143, R146, R3, 0x1, P6 ;  /* 0x00000003928f7211 */ /* 0x000fe400030f0eff */
[-C--:B------:R-:W-:Y:S01]  /*6870*/  IADD3 R152, P3, PT, R147, R2.reuse, RZ ;  /* 0x0000000293987210 */ /* 0x080fe20007f7e0ff */
[----:B------:R-:W-:Y:S01]  /*6880*/  VIADD R183, R182, UR5 ;  /* 0x00000005b6b77c36 */ /* 0x000fe20008000000 */
[----:B------:R-:W-:-:S02]  /*6890*/  IADD3 R148, P5, PT, R149, R2, RZ ;  /* 0x0000000295947210 */ /* 0x000fc40007fbe0ff */
[-C--:B------:R-:W-:Y:S01]  /*68a0*/  IADD3 R146, P6, PT, R150, R2.reuse, RZ ;  /* 0x0000000296927210 */ /* 0x080fe20007fde0ff */
        /* <DEDUP_REMOVED lines=11> */
[-C--:B------:R-:W-:Y:S02]  /*6960*/  LEA.HI.X.SX32 R155, R155, R3.reuse, 0x1, P5 ;  /* 0x000000039b9b7211 */ /* 0x080fe400028f0eff */
[----:B------:R-:W-:Y:S02]  /*6970*/  LEA.HI.X.SX32 R151, R158, R3, 0x1, P6 ;  /* 0x000000039e977211 */ /* 0x000fe400030f0eff */
[-C--:B------:R-:W-:Y:S02]  /*6980*/  IADD3 R164, P3, PT, R159, R2.reuse, RZ ;  /* 0x000000029fa47210 */ /* 0x080fe40007f7e0ff */
[----:B------:R-:W-:-:S02]  /*6990*/  IADD3 R160, P5, PT, R161, R2, RZ ;  /* 0x00000002a1a07210 */ /* 0x000fc40007fbe0ff */
[CC--:B------:R-:W-:Y:S02]  /*69a0*/  IADD3 R158, P6, PT, R162.reuse, R2.reuse, RZ ;  /* 0x00000002a29e7210 */ /* 0x0c0fe40007fde0ff */
        /* <DEDUP_REMOVED lines=23> */
[----:B------:R-:W-:Y:S02]  /*6b20*/  ISETP.LT.AND P6, PT, R0, UR11, !P0 ;  /* 0x0000000b00007c0c */ /* 0x000fe4000c7c1270 */
[-C--:B------:R-:W-:Y:S02]  /*6b30*/  LEA.HI.X.SX32 R185, R183, R3.reuse, 0x1, P3 ;  /* 0x00000003b7b97211 */ /* 0x080fe400018f0eff */
[-C--:B------:R-:W-:Y:S02]  /*6b40*/  LEA.HI.X.SX32 R183, R186, R3.reuse, 0x1, P5 ;  /* 0x00000003bab77211 */ /* 0x080fe400028f0eff */
[-C--:B------:R-:W-:Y:S02]  /*6b50*/  IADD3 R188, P5, PT, R189, R2.reuse, RZ ;  /* 0x00000002bdbc7210 */ /* 0x080fe40007fbe0ff */
[----:B------:R-:W-:Y:S02]  /*6b60*/  IADD3 R190, P3, PT, R187, R2, RZ ;  /* 0x00000002bbbe7210 */ /* 0x000fe40007f7e0ff */
[----:B------:R-:W-:-:S02]  /*6b70*/  LEA.HI.X.SX32 R189, R189, R3, 0x1, P5 ;  /* 0x00000003bdbd7211 */ /* 0x000fc400028f0eff */
[-C--:B------:R-:W-:Y:S01]  /*6b80*/  LEA.HI.X.SX32 R191, R187, R3.reuse, 0x1, P3 ;  /* 0x00000003bbbf7211 */ /* 0x080fe200018f0eff */
[----:B------:R3:W-:Y:S01]  /*6b90*/  @P6 STG.E.U8 desc[UR18][R4.64], R193 ;  /* 0x000000c104006986 */ /* 0x0007e2000c101112 */
[----:B------:R-:W-:Y:S02]  /*6ba0*/  ISETP.LT.AND P5, PT, R195, UR11, !P0 ;  /* 0x0000000bc3007c0c */ /* 0x000fe4000c7a1270 */
[C---:B------:R-:W-:Y:S02]  /*6bb0*/  IADD3 R186, P3, PT, R192.reuse, R2, RZ ;  /* 0x00000002c0ba7210 */ /* 0x040fe40007f7e0ff */
[----:B------:R-:W-:Y:S02]  /*6bc0*/  PRMT R195, R193, 0x9910, RZ ;  /* 0x00009910c1c37816 */ /* 0x000fe400000000ff */
[C---:B------:R-:W-:Y:S01]  /*6bd0*/  LEA.HI.X.SX32 R187, R192.reuse, R3, 0x1, P3 ;  /* 0x00000003c0bb7211 */ /* 0x040fe200018f0eff */
[----:B------:R-:W-:Y:S01]  /*6be0*/  VIADD R192, R192, UR5 ;  /* 0x00000005c0c07c36 */ /* 0x000fe20008000000 */
[----:B------:R-:W-:-:S02]  /*6bf0*/  SHF.R.S32.HI R195, RZ, 0x8, R195 ;  /* 0x00000008ffc37819 */ /* 0x000fc400000114c3 */
[----:B------:R-:W-:Y:S01]  /*6c00*/  ISETP.LT.AND P6, PT, R6, UR11, !P0 ;  /* 0x0000000b06007c0c */ /* 0x000fe2000c7c1270 */
[----:B------:R-:W-:Y:S01]  /*6c10*/  VIADD R6, R0, 0x7 ;  /* 0x0000000700067836 */ /* 0x000fe20000000000 */
[----:B------:R-:W-:Y:S01]  /*6c20*/  ISETP.LT.AND P3, PT, R194, UR11, !P0 ;  /* 0x0000000bc2007c0c */ /* 0x000fe2000c761270 */
[----:B------:R-:W-:Y:S01]  /*6c30*/  @P2 STG.E.U8 desc[UR18][R132.64], R195 ;  /* 0x000000c384002986 */ /* 0x000fe2000c101112 */
[----:B------:R-:W-:Y:S01]  /*6c40*/  PRMT R194, R7, 0x9910, RZ ;  /* 0x0000991007c27816 */ /* 0x000fe200000000ff */
[----:B---3--:R-:W-:Y:S01]  /*6c50*/  VIADD R4, R0, 0x9 ;  /* 0x0000000900047836 */ /* 0x008fe20000000000 */
[----:B------:R-:W-:Y:S01]  /*6c60*/  ISETP.LT.AND P2, PT, R6, UR11, !P0 ;  /* 0x0000000b06007c0c */ /* 0x000fe2000c741270 */
[----:B------:R3:W-:Y:S01]  /*6c70*/  @P4 STG.E.U8 desc[UR18][R134.64], R7 ;  /* 0x0000000786004986 */ /* 0x0007e2000c101112 */
[----:B------:R-:W-:Y:S01]  /*6c80*/  F2FP.SATFINITE.E5M2.F32.PACK_AB_MERGE_C R9, R9, R8, RZ ;  /* 0x000000080909723e */ /* 0x000fe200048060ff */
[----:B------:R-:W-:Y:S01]  /*6c90*/  IMAD.MOV.U32 R6, RZ, RZ, R194 ;  /* 0x000000ffff067224 */ /* 0x000fe200078e00c2 */
[----:B------:R-:W-:Y:S01]  /*6ca0*/  F2FP.SATFINITE.E5M2.F32.PACK_AB_MERGE_C R11, R11, R10, RZ ;  /* 0x0000000a0b0b723e */ /* 0x000fe200048060ff */
[----:B------:R-:W-:Y:S01]  /*6cb0*/  VIADD R8, R0, 0x8 ;  /* 0x0000000800087836 */ /* 0x000fe20000000000 */
[----:B------:R-:W-:-:S02]  /*6cc0*/  F2FP.SATFINITE.E5M2.F32.PACK_AB_MERGE_C R13, R13, R12, RZ ;  /* 0x0000000c0d0d723e */ /* 0x000fc400048060ff */
[----:B------:R-:W-:Y:S02]  /*6cd0*/  SHF.R.S32.HI R5, RZ, 0x8, R6 ;  /* 0x00000008ff057819 */ /* 0x000fe40000011406 */
[----:B------:R-:W-:Y:S02]  /*6ce0*/  PRMT R6, R9, 0x9910, RZ ;  /* 0x0000991009067816 */ /* 0x000fe400000000ff */
[----:B------:R-:W-:Y:S01]  /*6cf0*/  ISETP.LT.AND P4, PT, R8, UR11, !P0 ;  /* 0x0000000b08007c0c */ /* 0x000fe2000c781270 */
[----:B------:R5:W-:Y:S01]  /*6d00*/  @P1 STG.E.U8 desc[UR18][R136.64], R5 ;  /* 0x0000000588001986 */ /* 0x000be2000c101112 */
[----:B------:R-:W-:Y:S01]  /*6d10*/  ISETP.LT.AND P1, PT, R4, UR11, !P0 ;  /* 0x0000000b04007c0c */ /* 0x000fe2000c721270 */
[----:B------:R-:W-:Y:S01]  /*6d20*/  IMAD.MOV.U32 R4, RZ, RZ, R6 ;  /* 0x000000ffff047224 */ /* 0x000fe200078e0006 */
[----:B------:R-:W-:Y:S01]  /*6d30*/  F2FP.SATFINITE.E5M2.F32.PACK_AB_MERGE_C R15, R15, R14, RZ ;  /* 0x0000000e0f0f723e */ /* 0x000fe200048060ff */
[C---:B------:R-:W-:Y:S01]  /*6d40*/  VIADD R6, R0.reuse, 0xa ;  /* 0x0000000a00067836 */ /* 0x040fe20000000000 */
[----:B------:R-:W-:Y:S01]  /*6d50*/  @P5 STG.E.U8 desc[UR18][R138.64], R9 ;  /* 0x000000098a005986 */ /* 0x000fe2000c101112 */
[----:B------:R-:W-:Y:S01]  /*6d60*/  F2FP.SATFINITE.E5M2.F32.PACK_AB_MERGE_C R17, R17, R16, RZ ;  /* 0x000000101111723e */ /* 0x000fe200048060ff */
[C---:B------:R-:W-:Y:S01]  /*6d70*/  VIADD R14, R0.reuse, 0x31 ;  /* 0x00000031000e7836 */ /* 0x040fe20000000000 */
[----:B---3--:R-:W-:Y:S01]  /*6d80*/  SHF.R.S32.HI R7, RZ, 0x8, R4 ;  /* 0x00000008ff077819 */ /* 0x008fe20000011404 */
[----:B------:R-:W-:Y:S01]  /*6d90*/  VIADD R4, R0, 0xb ;  /* 0x0000000b00047836 */ /* 0x000fe20000000000 */
[----:B------:R-:W-:-:S02]  /*6da0*/  ISETP.LT.AND P5, PT, R6, UR11, !P0 ;  /* 0x0000000b06007c0c */ /* 0x000fc4000c7a1270 */
[----:B------:R-:W-:Y:S01]  /*6db0*/  PRMT R6, R11, 0x9910, RZ ;  /* 0x000099100b067816 */ /* 0x000fe200000000ff */
[----:B------:R3:W-:Y:S01]  /*6dc0*/  @P3 STG.E.U8 desc[UR18][R140.64], R7 ;  /* 0x000000078c003986 */ /* 0x0007e2000c101112 */
[----:B------:R-:W-:Y:S01]  /*6dd0*/  ISETP.LT.AND P3, PT, R4, UR11, !P0 ;  /* 0x0000000b04007c0c */ /* 0x000fe2000c761270 */
[C---:B------:R-:W-:Y:S01]  /*6de0*/  VIADD R4, R0.reuse, 0xc ;  /* 0x0000000c00047836 */ /* 0x040fe20000000000 */
[----:B------:R-:W-:Y:S01]  /*6df0*/  F2FP.SATFINITE.E5M2.F32.PACK_AB_MERGE_C R19, R19, R18, RZ ;  /* 0x000000121313723e */ /* 0x000fe200048060ff */
[----:B-----5:R-:W-:Y:S01]  /*6e00*/  IMAD.MOV.U32 R5, RZ, RZ, R6 ;  /* 0x000000ffff057224 */ /* 0x020fe200078e0006 */
[----:B------:R-:W-:Y:S01]  /*6e10*/  @P6 STG.E.U8 desc[UR18][R144.64], R11 ;  /* 0x0000000b90006986 */ /* 0x000fe2000c101112 */
[----:B------:R-:W-:Y:S01]  /*6e20*/  PRMT R6, R13, 0x9910, RZ ;  /* 0x000099100d067816 */ /* 0x000fe200000000ff */
[----:B------:R-:W-:Y:S01]  /*6e30*/  VIADD R18, R0, 0x7e ;  /* 0x0000007e00127836 */ /* 0x000fe20000000000 */
[----:B------:R-:W-:Y:S01]  /*6e40*/  ISETP.LT.AND P6, PT, R4, UR11, !P0 ;  /* 0x0000000b04007c0c */ /* 0x000fe2000c7c1270 */
[----:B------:R-:W-:Y:S01]  /*6e50*/  VIADD R4, R0, 0xd ;  /* 0x0000000d00047836 */ /* 0x000fe20000000000 */
[----:B------:R-:W-:Y:S01]  /*6e60*/  SHF.R.S32.HI R5, RZ, 0x8, R5 ;  /* 0x00000008ff057819 */ /* 0x000fe20000011405 */
[----:B---3--:R-:W-:Y:S01]  /*6e70*/  IMAD.MOV.U32 R7, RZ, RZ, R6 ;  /* 0x000000ffff077224 */ /* 0x008fe200078e0006 */
[----:B------:R-:W-:-:S03]  /*6e80*/  PRMT R6, R15, 0x9910, RZ ;  /* 0x000099100f067816 */ /* 0x000fc600000000ff */
[----:B------:R3:W-:Y:S01]  /*6e90*/  @P2 STG.E.U8 desc[UR18][R142.64], R5 ;  /* 0x000000058e002986 */ /* 0x0007e2000c101112 */
[----:B------:R-:W-:Y:S01]  /*6ea0*/  ISETP.LT.AND P2, PT, R4, UR11, !P0 ;  /* 0x0000000b04007c0c */ /* 0x000fe2000c741270 */
[----:B------:R-:W-:Y:S01]  /*6eb0*/  VIADD R4, R0, 0xe ;  /* 0x0000000e00047836 */ /* 0x000fe20000000000 */
[----:B------:R-:W-:Y:S01]  /*6ec0*/  SHF.R.S32.HI R7, RZ, 0x8, R7 ;  /* 0x00000008ff077819 */ /* 0x000fe20000011407 */
[----:B------:R5:W-:Y:S01]  /*6ed0*/  @P4 STG.E.U8 desc[UR18][R152.64], R13 ;  /* 0x0000000d98004986 */ /* 0x000be2000c101112 */
[----:B------:R-:W-:Y:S02]  /*6ee0*/  F2FP.SATFINITE.E5M2.F32.PACK_AB_MERGE_C R21, R21, R20, RZ ;  /* 0x000000141515723e */ /* 0x000fe400048060ff */
[----:B------:R-:W-:Y:S01]  /*6ef0*/  ISETP.LT.AND P4, PT, R4, UR11, !P0 ;  /* 0x0000000b04007c0c */ /* 0x000fe2000c781270 */
[----:B------:R-:W-:Y:S01]  /*6f00*/  VIADD R4, R0, 0xf ;  /* 0x0000000f00047836 */ /* 0x000fe20000000000 */
[----:B------:R0:W-:Y:S01]  /*6f10*/  @P1 STG.E.U8 desc[UR18][R148.64], R7 ;  /* 0x0000000794001986 */ /* 0x0001e2000c101112 */
[----:B------:R-:W-:Y:S01]  /*6f20*/  F2FP.SATFINITE.E5M2.F32.PACK_AB_MERGE_C R23, R23, R22, RZ ;  /* 0x000000161717723e */ /* 0x000fe200048060ff */
[----:B---3--:R-:W-:-:S02]  /*6f30*/  IMAD.MOV.U32 R5, RZ, RZ, R6 ;  /* 0x000000ffff057224 */ /* 0x008fc400078e0006 */
[----:B------:R-:W-:Y:S01]  /*6f40*/  ISETP.LT.AND P1, PT, R4, UR11, !P0 ;  /* 0x0000000b04007c0c */ /* 0x000fe2000c721270 */
[C---:B------:R-:W-:Y:S01]  /*6f50*/  VIADD R4, R0.reuse, 0x10 ;  /* 0x0000001000047836 */ /* 0x040fe20000000000 */
[----:B------:R-:W-:Y:S01]  /*6f60*/  @P5 STG.E.U8 desc[UR18][R146.64], R15 ;  /* 0x0000000f92005986 */ /* 0x000fe2000c101112 */
[----:B------:R-:W-:Y:S01]  /*6f70*/  F2FP.SATFINITE.E5M2.F32.PACK_AB_MERGE_C R25, R25, R24, RZ ;  /* 0x000000181919723e */ /* 0x000fe200048060ff */
[C---:B------:R-:W-:Y:S01]  /*6f80*/  VIADD R6, R0.reuse, 0x24 ;  /* 0x0000002400067836 */ /* 0x040fe20000000000 */
[----:B------:R-:W-:Y:S01]  /*6f90*/  SHF.R.S32.HI R5, RZ, 0x8, R5 ;  /* 0x00000008ff057819 */ /* 0x000fe20000011405 */
[----:B-----5:R-:W-:Y:S01]  /*6fa0*/  VIADD R13, R0, 0x25 ;  /* 0x00000025000d7836 */ /* 0x020fe20000000000 */
[----:B------:R-:W-:Y:S01]  /*6fb0*/  ISETP.LT.AND P5, PT, R4, UR11, !P0 ;  /* 0x0000000b04007c0c */ /* 0x000fe2000c7a1270 */
[----:B------:R-:W-:Y:S01]  /*6fc0*/  VIADD R4, R0, 0x11 ;  /* 0x0000001100047836 */ /* 0x000fe20000000000 */
[----:B0-----:R-:W-:Y:S01]  /*6fd0*/  PRMT R7, R17, 0x9910, RZ ;  /* 0x0000991011077816 */ /* 0x001fe200000000ff */
[----:B------:R0:W-:Y:S01]  /*6fe0*/  @P3 STG.E.U8 desc[UR18][R156.64], R5 ;  /* 0x000000059c003986 */ /* 0x0001e2000c101112 */
[----:B------:R-:W-:-:S02]  /*6ff0*/  F2FP.SATFINITE.E5M2.F32.PACK_AB_MERGE_C R27, R27, R26, RZ ;  /* 0x0000001a1b1b723e */ /* 0x000fc400048060ff */
[----:B------:R-:W-:Y:S01]  /*7000*/  ISETP.LT.AND P3, PT, R4, UR11, !P0 ;  /* 0x0000000b04007c0c */ /* 0x000fe2000c761270 */
[----:B------:R-:W-:Y:S01]  /*7010*/  VIADD R4, R0, 0x12 ;  /* 0x0000001200047836 */ /* 0x000fe20000000000 */
[----:B------:R-:W-:Y:S01]  /*7020*/  @P6 STG.E.U8 desc[UR18][R154.64], R17 ;  /* 0x000000119a006986 */ /* 0x000fe2000c101112 */
[----:B------:R-:W-:Y:S02]  /*7030*/  SHF.R.S32.HI R7, RZ, 0x8, R7 ;  /* 0x00000008ff077819 */ /* 0x000fe40000011407 */
[----:B------:R-:W-:Y:S02]  /*7040*/  F2FP.SATFINITE.E5M2.F32.PACK_AB_MERGE_C R29, R29, R28, RZ ;  /* 0x0000001c1d1d723e */ /* 0x000fe400048060ff */
[----:B------:R-:W-:Y:S01]  /*7050*/  ISETP.LT.AND P6, PT, R4, UR4, !P0 ;  /* 0x0000000404007c0c */ /* 0x000fe2000c7c1270 */
[----:B------:R-:W3:Y:S01]  /*7060*/  LDCU UR4, c[0x0][0x39c] ;  /* 0x00007380ff0477ac */ /* 0x000ee20008000800 */
[----:B------:R-:W-:Y:S01]  /*7070*/  VIADD R4, R0, 0x13 ;  /* 0x0000001300047836 */ /* 0x000fe20000000000 */
[----:B------:R5:W-:Y:S01]  /*7080*/  @P2 STG.E.U8 desc[UR18][R150.64], R7 ;  /* 0x0000000796002986 */ /* 0x000be2000c101112 */
[----:B0-----:R-:W-:-:S02]  /*7090*/  PRMT R5, R19, 0x9910, RZ ;  /* 0x0000991013057816 */ /* 0x001fc400000000ff */
[----:B------:R-:W-:Y:S01]  /*70a0*/  F2FP.SATFINITE.E5M2.F32.PACK_AB_MERGE_C R31, R31, R30, RZ ;  /* 0x0000001e1f1f723e */ /* 0x000fe200048060ff */
[----:B------:R-:W-:Y:S01]  /*70b0*/  @P4 STG.E.U8 desc[UR18][R164.64], R19 ;  /* 0x00000013a4004986 */ /* 0x000fe2000c101112 */
[----:B-1----:R-:W-:Y:S01]  /*70c0*/  ISETP.LT.AND P2, PT, R4, UR6, !P0 ;  /* 0x0000000604007c0c */ /* 0x002fe2000c741270 */
[----:B------:R-:W0:Y:S01]  /*70d0*/  LDCU UR6, c[0x0][0x39c] ;  /* 0x00007380ff0677ac */ /* 0x000e220008000800 */
[----:B------:R-:W-:Y:S01]  /*70e0*/  VIADD R4, R0, 0x14 ;  /* 0x0000001400047836 */ /* 0x000fe20000000000 */
[----:B------:R-:W-:Y:S02]  /*70f0*/  SHF.R.S32.HI R5, RZ, 0x8, R5 ;  /* 0x00000008ff057819 */ /* 0x000fe40000011405 */
[----:B------:R-:W-:Y:S02]  /*7100*/  F2FP.SATFINITE.E5M2.F32.PACK_AB_MERGE_C R33, R33, R32, RZ ;  /* 0x000000202121723e */ /* 0x000fe400048060ff */
[----:B--2---:R-:W-:Y:S01]  /*7110*/  ISETP.LT.AND P4, PT, R4, UR7, !P0 ;  /* 0x0000000704007c0c */ /* 0x004fe2000c781270 */
[----:B------:R-:W1:Y:S01]  /*7120*/  LDCU UR7, c[0x0][0x39c] ;  /* 0x00007380ff0777ac */ /* 0x000e620008000800 */
[----:B------:R-:W-:Y:S01]  /*7130*/  VIADD R4, R0, 0x15 ;  /* 0x0000001500047836 */ /* 0x000fe20000000000 */
[----:B------:R2:W-:Y:S01]  /*7140*/  @P1 STG.E.U8 desc[UR18][R160.64], R5 ;  /* 0x00000005a0001986 */ /* 0x0005e2000c101112 */
[----:B-----5:R-:W-:-:S02]  /*7150*/  PRMT R7, R21, 0x9910, RZ ;  /* 0x0000991015077816 */ /* 0x020fc400000000ff */
[----:B------:R-:W-:Y:S01]  /*7160*/  F2FP.SATFINITE.E5M2.F32.PACK_AB_MERGE_C R35, R35, R34, RZ ;  /* 0x000000222323723e */ /* 0x000fe200048060ff */
[----:B------:R-:W-:Y:S01]  /*7170*/  @P5 STG.E.U8 desc[UR18][R158.64], R21 ;  /* 0x000000159e005986 */ /* 0x000fe2000c101112 */
[----:B---3--:R-:W-:Y:S01]  /*7180*/  ISETP.LT.AND P1, PT, R4, UR4, !P0 ;  /* 0x0000000404007c0c */ /* 0x008fe2000c721270 */
[----:B------:R-:W3:Y:S01]  /*7190*/  LDCU UR4, c[0x0][0x39c] ;  /* 0x00007380ff0477ac */ /* 0x000ee20008000800 */
[----:B------:R-:W-:Y:S01]  /*71a0*/  VIADD R4, R0, 0x16 ;  /* 0x0000001600047836 */ /* 0x000fe20000000000 */
[----:B------:R-:W-:Y:S02]  /*71b0*/  SHF.R.S32.HI R7, RZ, 0x8, R7 ;  /* 0x00000008ff077819 */ /* 0x000fe40000011407 */
[----:B------:R-:W-:Y:S02]  /*71c0*/  PRMT R11, R35, 0x9910, RZ ;  /* 0x00009910230b7816 */ /* 0x000fe400000000ff */
[----:B0-----:R-:W-:Y:S01]  /*71d0*/  ISETP.LT.AND P5, PT, R4, UR6, !P0 ;  /* 0x0000000604007c0c */ /* 0x001fe2000c7a1270 */
[----:B------:R-:W0:Y:S01]  /*71e0*/  LDCU UR6, c[0x0][0x39c] ;  /* 0x00007380ff0677ac */ /* 0x000e220008000800 */
[----:B------:R-:W-:Y:S01]  /*71f0*/  VIADD R4, R0, 0x17 ;  /* 0x0000001700047836 */ /* 0x000fe20000000000 */
[----:B------:R5:W-:Y:S01]  /*7200*/  @P3 STG.E.U8 desc[UR18][R168.64], R7 ;  /* 0x00000007a8003986 */ /* 0x000be2000c101112 */
[----:B--2---:R-:W-:-:S02]  /*7210*/  PRMT R5, R23, 0x9910, RZ ;  /* 0x0000991017057816 */ /* 0x004fc400000000ff */
[----:B------:R-:W-:Y:S01]  /*7220*/  SHF.R.S32.HI R11, RZ, 0x8, R11 ;  /* 0x00000008ff0b7819 */ /* 0x000fe2000001140b */
[----:B------:R-:W-:Y:S01]  /*7230*/  @P6 STG.E.U8 desc[UR18][R166.64], R23 ;  /* 0x00000017a6006986 */ /* 0x000fe2000c101112 */
[----:B-1----:R-:W-:Y:S01]  /*7240*/  ISETP.LT.AND P3, PT, R4, UR7, !P0 ;  /* 0x0000000704007c0c */ /* 0x002fe2000c761270 */
[----:B------:R-:W1:Y:S01]  /*7250*/  LDCU UR7, c[0x0][0x39c] ;  /* 0x00007380ff0777ac */ /* 0x000e620008000800 */
[----:B------:R-:W-:Y:S01]  /*7260*/  VIADD R4, R0, 0x18 ;  /* 0x0000001800047836 */ /* 0x000fe20000000000 */
[----:B------:R-:W-:Y:S02]  /*7270*/  SHF.R.S32.HI R5, RZ, 0x8, R5 ;  /* 0x00000008ff057819 */ /* 0x000fe40000011405 */
[----:B------:R-:W-:Y:S02]  /*7280*/  F2FP.SATFINITE.E5M2.F32.PACK_AB_MERGE_C R37, R37, R36, RZ ;  /* 0x000000242525723e */ /* 0x000fe400048060ff */
[----:B---3--:R-:W-:Y:S01]  /*7290*/  ISETP.LT.AND P6, PT, R4, UR4, !P0 ;  /* 0x0000000404007c0c */ /* 0x008fe2000c7c1270 */
[----:B------:R-:W2:Y:S01]  /*72a0*/  LDCU UR4, c[0x0][0x39c] ;  /* 0x00007380ff0477ac */ /* 0x000ea20008000800 */
[----:B------:R-:W-:Y:S01]  /*72b0*/  VIADD R4, R0, 0x19 ;  /* 0x0000001900047836 */ /* 0x000fe20000000000 */
[----:B------:R3:W-:Y:S01]  /*72c0*/  @P2 STG.E.U8 desc[UR18][R162.64], R5 ;  /* 0x00000005a2002986 */ /* 0x0007e2000c101112 */
[----:B-----5:R-:W-:-:S02]  /*72d0*/  PRMT R7, R25, 0x9910, RZ ;  /* 0x0000991019077816 */ /* 0x020fc400000000ff */
[----:B------:R-:W-:Y:S01]  /*72e0*/  PRMT R12, R37, 0x9910, RZ ;  /* 0x00009910250c7816 */ /* 0x000fe200000000ff */
[----:B------:R-:W-:Y:S01]  /*72f0*/  @P4 STG.E.U8 desc[UR18][R176.64], R25 ;  /* 0x00000019b0004986 */ /* 0x000fe2000c101112 */
[----:B0-----:R-:W-:Y:S01]  /*7300*/  ISETP.LT.AND P2, PT, R4, UR6, !P0 ;  /* 0x0000000604007c0c */ /* 0x001fe2000c741270 */
[----:B------:R-:W0:Y:S01]  /*7310*/  LDCU UR6, c[0x0][0x39c] ;  /* 0x00007380ff0677ac */ /* 0x000e220008000800 */
[----:B------:R-:W-:Y:S01]  /*7320*/  VIADD R4, R0, 0x1a ;  /* 0x0000001a00047836 */ /* 0x000fe20000000000 */
[----:B------:R-:W-:Y:S02]  /*7330*/  SHF.R.S32.HI R7, RZ, 0x8, R7 ;  /* 0x00000008ff077819 */ /* 0x000fe40000011407 */
[----:B------:R-:W-:Y:S02]  /*7340*/  F2FP.SATFINITE.E5M2.F32.PACK_AB_MERGE_C R39, R39, R38, RZ ;  /* 0x000000262727723e */ /* 0x000fe400048060ff */
[----:B-1----:R-:W-:Y:S01]  /*7350*/  ISETP.LT.AND P4, PT, R4, UR7, !P0 ;  /* 0x0000000704007c0c */ /* 0x002fe2000c781270 */
[----:B------:R-:W1:Y:S01]  /*7360*/  LDCU UR7, c[0x0][0x39c] ;  /* 0x00007380ff0777ac */ /* 0x000e620008000800 */
[----:B------:R-:W-:Y:S01]  /*7370*/  VIADD R4, R0, 0x1b ;  /* 0x0000001b00047836 */ /* 0x000fe20000000000 */
[----:B------:R5:W-:Y:S01]  /*7380*/  @P1 STG.E.U8 desc[UR18][R172.64], R7 ;  /* 0x00000007ac001986 */ /* 0x000be2000c101112 */
[----:B---3--:R-:W-:-:S02]  /*7390*/  PRMT R5, R27, 0x9910, RZ ;  /* 0x000099101b057816 */ /* 0x008fc400000000ff */
[----:B------:R-:W-:Y:S01]  /*73a0*/  F2FP.SATFINITE.E5M2.F32.PACK_AB_MERGE_C R41, R41, R40, RZ ;  /* 0x000000282929723e */ /* 0x000fe200048060ff */
[----:B------:R-:W-:Y:S01]  /*73b0*/  @P5 STG.E.U8 desc[UR18][R170.64], R27 ;  /* 0x0000001baa005986 */ /* 0x000fe2000c101112 */
[----:B--2---:R-:W-:Y:S01]  /*73c0*/  ISETP.LT.AND P1, PT, R4, UR4, !P0 ;  /* 0x0000000404007c0c */ /* 0x004fe2000c721270 */
[----:B------:R-:W2:Y:S01]  /*73d0*/  LDCU UR4, c[0x0][0x39c] ;  /* 0x00007380ff0477ac */ /* 0x000ea20008000800 */
[----:B------:R-:W-:Y:S01]  /*73e0*/  VIADD R4, R0, 0x1c ;  /* 0x0000001c00047836 */ /* 0x000fe20000000000 */
[----:B------:R-:W-:Y:S02]  /*73f0*/  SHF.R.S32.HI R5, RZ, 0x8, R5 ;  /* 0x00000008ff057819 */ /* 0x000fe40000011405 */
[----:B------:R-:W-:Y:S02]  /*7400*/  F2FP.SATFINITE.E5M2.F32.PACK_AB_MERGE_C R43, R43, R42, RZ ;  /* 0x0000002a2b2b723e */ /* 0x000fe400048060ff */
[----:B0-----:R-:W-:Y:S01]  /*7410*/  ISETP.LT.AND P5, PT, R4, UR6, !P0 ;  /* 0x0000000604007c0c */ /* 0x001fe2000c7a1270 */
[----:B------:R-:W0:Y:S01]  /*7420*/  LDCU UR6, c[0x0][0x39c] ;  /* 0x00007380ff0677ac */ /* 0x000e220008000800 */
[----:B------:R-:W-:Y:S01]  /*7430*/  VIADD R4, R0, 0x1d ;  /* 0x0000001d00047836 */ /* 0x000fe20000000000 */
[----:B------:R3:W-:Y:S01]  /*7440*/  @P3 STG.E.U8 desc[UR18][R180.64], R5 ;  /* 0x00000005b4003986 */ /* 0x0007e2000c101112 */
[----:B-----5:R-:W-:-:S02]  /*7450*/  PRMT R7, R29, 0x9910, RZ ;  /* 0x000099101d077816 */ /* 0x020fc400000000ff */
[----:B------:R-:W-:Y:S01]  /*7460*/  F2FP.SATFINITE.E5M2.F32.PACK_AB_MERGE_C R45, R45, R44, RZ ;  /* 0x0000002c2d2d723e */ /* 0x000fe200048060ff */
[----:B------:R-:W-:Y:S01]  /*7470*/  @P6 STG.E.U8 desc[UR18][R178.64], R29 ;  /* 0x0000001db2006986 */ /* 0x000fe2000c101112 */
[----:B-1----:R-:W-:Y:S01]  /*7480*/  ISETP.LT.AND P3, PT, R4, UR7, !P0 ;  /* 0x0000000704007c0c */ /* 0x002fe2000c761270 */
[----:B------:R-:W1:Y:S01]  /*7490*/  LDCU UR7, c[0x0][0x39c] ;  /* 0x00007380ff0777ac */ /* 0x000e620008000800 */
[----:B------:R-:W-:Y:S01]  /*74a0*/  VIADD R4, R0, 0x1e ;  /* 0x0000001e00047836 */ /* 0x000fe20000000000 */
[----:B------:R-:W-:Y:S02]  /*74b0*/  SHF.R.S32.HI R7, RZ, 0x8, R7 ;  /* 0x00000008ff077819 */ /* 0x000fe40000011407 */
[----:B------:R-:W-:Y:S02]  /*74c0*/  F2FP.SATFINITE.E5M2.F32.PACK_AB_MERGE_C R47, R47, R46, RZ ;  /* 0x0000002e2f2f723e */ /* 0x000fe400048060ff */
[----:B--2---:R-:W-:Y:S01]  /*74d0*/  ISETP.LT.AND P6, PT, R4, UR4, !P0 ;  /* 0x0000000404007c0c */ /* 0x004fe2000c7c1270 */
[----:B------:R-:W2:Y:S01]  /*74e0*/  LDCU UR4, c[0x0][0x39c] ;  /* 0x00007380ff0477ac */ /* 0x000ea20008000800 */
[----:B------:R-:W-:Y:S01]  /*74f0*/  VIADD R4, R0, 0x1f ;  /* 0x0000001f00047836 */ /* 0x000fe20000000000 */
[----:B------:R5:W-:Y:S01]  /*7500*/  @P2 STG.E.U8 desc[UR18][R174.64], R7 ;  /* 0x00000007ae002986 */ /* 0x000be2000c101112 */
[----:B---3--:R-:W-:-:S02]  /*7510*/  PRMT R5, R31, 0x9910, RZ ;  /* 0x000099101f057816 */ /* 0x008fc400000000ff */
[----:B------:R-:W-:Y:S01]  /*7520*/  F2FP.SATFINITE.E5M2.F32.PACK_AB_MERGE_C R49, R49, R48, RZ ;  /* 0x000000303131723e */ /* 0x000fe200048060ff */
[----:B------:R-:W-:Y:S01]  /*7530*/  @P4 STG.E.U8 desc[UR18][R184.64], R31 ;  /* 0x0000001fb8004986 */ /* 0x000fe2000c101112 */
[----:B0-----:R-:W-:Y:S01]  /*7540*/  ISETP.LT.AND P2, PT, R4, UR6, !P0 ;  /* 0x0000000604007c0c */ /* 0x001fe2000c741270 */
[----:B------:R-:W-:Y:S01]  /*7550*/  VIADD R4, R0, 0x20 ;  /* 0x0000002000047836 */ /* 0x000fe20000000000 */
[----:B------:R-:W0:Y:S01]  /*7560*/  LDCU UR6, c[0x0][0x39c] ;  /* 0x00007380ff0677ac */ /* 0x000e220008000800 */
[----:B------:R-:W-:Y:S02]  /*7570*/  SHF.R.S32.HI R5, RZ, 0x8, R5 ;  /* 0x00000008ff057819 */ /* 0x000fe40000011405 */
[----:B------:R-:W-:Y:S02]  /*7580*/  F2FP.SATFINITE.E5M2.F32.PACK_AB_MERGE_C R51, R51, R50, RZ ;  /* 0x000000323333723e */ /* 0x000fe400048060ff */
[----:B-1----:R-:W-:Y:S01]  /*7590*/  ISETP.LT.AND P4, PT, R4, UR7, !P0 ;  /* 0x0000000704007c0c */ /* 0x002fe2000c781270 */
[----:B------:R-:W1:Y:S01]  /*75a0*/  LDCU UR7, c[0x0][0x39c] ;  /* 0x00007380ff0777ac */ /* 0x000e620008000800 */
[----:B------:R-:W-:Y:S01]  /*75b0*/  VIADD R4, R0, 0x21 ;  /* 0x0000002100047836 */ /* 0x000fe20000000000 */
[----:B------:R3:W-:Y:S01]  /*75c0*/  @P1 STG.E.U8 desc[UR18][R182.64], R5 ;  /* 0x00000005b6001986 */ /* 0x0007e2000c101112 */
[----:B-----5:R-:W-:-:S02]  /*75d0*/  PRMT R7, R33, 0x9910, RZ ;  /* 0x0000991021077816 */ /* 0x020fc400000000ff */
[----:B------:R-:W-:Y:S01]  /*75e0*/  F2FP.SATFINITE.E5M2.F32.PACK_AB_MERGE_C R53, R53, R52, RZ ;  /* 0x000000343535723e */ /* 0x000fe200048060ff */
[----:B------:R-:W-:Y:S01]  /*75f0*/  @P5 STG.E.U8 desc[UR18][R190.64], R33 ;  /* 0x00000021be005986 */ /* 0x000fe2000c101112 */
[----:B--2---:R-:W-:Y:S01]  /*7600*/  ISETP.LT.AND P1, PT, R4, UR4, !P0 ;  /* 0x0000000404007c0c */ /* 0x004fe2000c721270 */
[----:B------:R-:W2:Y:S01]  /*7610*/  LDCU UR4, c[0x0][0x39c] ;  /* 0x00007380ff0477ac */ /* 0x000ea20008000800 */
[C---:B------:R-:W-:Y:S01]  /*7620*/  VIADD R4, R0.reuse, 0x22 ;  /* 0x0000002200047836 */ /* 0x040fe20000000000 */
[----:B------:R-:W-:Y:S02]  /*7630*/  SHF.R.S32.HI R7, RZ, 0x8, R7 ;  /* 0x00000008ff077819 */ /* 0x000fe40000011407 */
[----:B------:R-:W-:Y:S01]  /*7640*/  F2FP.SATFINITE.E5M2.F32.PACK_AB_MERGE_C R55, R55, R54, RZ ;  /* 0x000000363737723e */ /* 0x000fe200048060ff */
[----:B---3--:R-:W-:Y:S01]  /*7650*/  VIADD R5, R0, 0x23 ;  /* 0x0000002300057836 */ /* 0x008fe20000000000 */
[----:B0-----:R-:W-:Y:S01]  /*7660*/  ISETP.LT.AND P5, PT, R4, UR6, !P0 ;  /* 0x0000000604007c0c */ /* 0x001fe2000c7a1270 */
[----:B------:R0:W-:Y:S01]  /*7670*/  @P3 STG.E.U8 desc[UR18][R188.64], R7 ;  /* 0x00000007bc003986 */ /* 0x0001e2000c101112 */
[C---:B------:R-:W-:Y:S01]  /*7680*/  IADD3 R4, P3, PT, R192.reuse, R2, RZ ;  /* 0x00000002c0047210 */ /* 0x040fe20007f7e0ff */
[----:B------:R-:W3:Y:S01]  /*7690*/  LDCU UR6, c[0x0][0x39c] ;  /* 0x00007380ff0677ac */ /* 0x000ee20008000800 */
[----:B------:R-:W-:Y:S01]  /*76a0*/  F2FP.SATFINITE.E5M2.F32.PACK_AB_MERGE_C R57, R57, R56, RZ ;  /* 0x000000383939723e */ /* 0x000fe200048060ff */
[----:B------:R-:W-:Y:S01]  /*76b0*/  @P6 STG.E.U8 desc[UR18][R186.64], R35 ;  /* 0x00000023ba006986 */ /* 0x000fe2000c101112 */
[----:B-1----:R-:W-:Y:S01]  /*76c0*/  ISETP.LT.AND P6, PT, R5, UR7, !P0 ;  /* 0x0000000705007c0c */ /* 0x002fe2000c7c1270 */
[----:B------:R-:W1:Y:S01]  /*76d0*/  LDCU UR7, c[0x0][0x39c] ;  /* 0x00007380ff0777ac */ /* 0x000e620008000800 */
[C---:B------:R-:W-:Y:S01]  /*76e0*/  LEA.HI.X.SX32 R5, R192.reuse, R3, 0x1, P3 ;  /* 0x00000003c0057211 */ /* 0x040fe200018f0eff */
[----:B------:R-:W-:Y:S01]  /*76f0*/  VIADD R192, R192, UR5 ;  /* 0x00000005c0c07c36 */ /* 0x000fe20008000000 */
[----:B------:R-:W-:-:S02]  /*7700*/  F2FP.SATFINITE.E5M2.F32.PACK_AB_MERGE_C R59, R59, R58, RZ ;  /* 0x0000003a3b3b723e */ /* 0x000fc400048060ff */
[----:B--2---:R-:W-:Y:S01]  /*7710*/  ISETP.LT.AND P3, PT, R6, UR4, !P0 ;  /* 0x0000000406007c0c */ /* 0x004fe2000c761270 */
[----:B------:R2:W-:Y:S01]  /*7720*/  @P2 STG.E.U8 desc[UR18][R4.64], R11 ;  /* 0x0000000b04002986 */ /* 0x0005e2000c101112 */
[----:B------:R-:W5:Y:S01]  /*7730*/  LDCU UR4, c[0x0][0x39c] ;  /* 0x00007380ff0477ac */ /* 0x000f620008000800 */
[C---:B------:R-:W-:Y:S01]  /*7740*/  IADD3 R6, P2, PT, R192.reuse, R2, RZ ;  /* 0x00000002c0067210 */ /* 0x040fe20007f5e0ff */
[C---:B------:R-:W-:Y:S01]  /*7750*/  VIADD R10, R192.reuse, UR5 ;  /* 0x00000005c00a7c36 */ /* 0x040fe20008000000 */
[----:B------:R-:W-:Y:S02]  /*7760*/  F2FP.SATFINITE.E5M2.F32.PACK_AB_MERGE_C R61, R61, R60, RZ ;  /* 0x0000003c3d3d723e */ /* 0x000fe400048060ff */
[-C--:B0-----:R-:W-:Y:S02]  /*7770*/  LEA.HI.X.SX32 R7, R192, R3.reuse, 0x1, P2 ;  /* 0x00000003c0077211 */ /* 0x081fe400010f0eff */
[C---:B------:R-:W-:Y:S02]  /*7780*/  IADD3 R8, P2, PT, R10.reuse, R2, RZ ;  /* 0x000000020a087210 */ /* 0x040fe40007f5e0ff */
[----:B------:R-:W-:Y:S01]  /*7790*/  F2FP.SATFINITE.E5M2.F32.PACK_AB_MERGE_C R63, R63, R62, RZ ;  /* 0x0000003e3f3f723e */ /* 0x000fe200048060ff */
[----:B------:R0:W-:Y:S01]  /*77a0*/  @P4 STG.E.U8 desc[UR18][R6.64], R37 ;  /* 0x0000002506004986 */ /* 0x0001e2000c101112 */
[C---:B------:R-:W-:Y:S01]  /*77b0*/  LEA.HI.X.SX32 R9, R10.reuse, R3, 0x1, P2 ;  /* 0x000000030a097211 */ /* 0x040fe200010f0eff */
[----:B------:R-:W-:Y:S01]  /*77c0*/  VIADD R10, R10, UR5 ;  /* 0x000000050a0a7c36 */ /* 0x000fe20008000000 */
[----:B--2---:R-:W-:Y:S01]  /*77d0*/  SHF.R.S32.HI R11, RZ, 0x8, R12 ;  /* 0x00000008ff0b7819 */ /* 0x004fe2000001140c */
[C---:B------:R-:W-:Y:S01]  /*77e0*/  VIADD R5, R0.reuse, 0x26 ;  /* 0x0000002600057836 */ /* 0x040fe20000000000 */
[----:B------:R-:W-:Y:S01]  /*77f0*/  F2FP.SATFINITE.E5M2.F32.PACK_AB_MERGE_C R65, R65, R64, RZ ;  /* 0x000000404141723e */ /* 0x000fe200048060ff */
[----:B------:R-:W-:Y:S01]  /*7800*/  VIADD R12, R0, 0x27 ;  /* 0x00000027000c7836 */ /* 0x000fe20000000000 */
[----:B------:R-:W-:Y:S01]  /*7810*/  F2FP.SATFINITE.E5M2.F32.PACK_AB_MERGE_C R67, R67, R66, RZ ;  /* 0x000000424343723e */ /* 0x000fe200048060ff */
[----:B------:R2:W-:Y:S01]  /*7820*/  @P1 STG.E.U8 desc[UR18][R8.64], R11 ;  /* 0x0000000b08001986 */ /* 0x0005e2000c101112 */
[----:B------:R-:W-:-:S02]  /*7830*/  IADD3 R4, P1, PT, R10, R2, RZ ;  /* 0x000000020a047210 */ /* 0x000fc40007f3e0ff */
[----:B-----5:R-:W-:Y:S01]  /*7840*/  ISETP.LT.AND P2, PT, R13, UR4, !P0 ;  /* 0x000000040d007c0c */ /* 0x020fe2000c741270 */
[----:B------:R-:W5:Y:S01]  /*7850*/  LDCU UR4, c[0x0][0x39c] ;  /* 0x00007380ff0477ac */ /* 0x000f620008000800 */
[----:B---3--:R-:W-:Y:S02]  /*7860*/  ISETP.LT.AND P4, PT, R5, UR6, !P0 ;  /* 0x0000000605007c0c */ /* 0x008fe4000c781270 */
[CC--:B------:R-:W-:Y:S01]  /*7870*/  LEA.HI.X.SX32 R5, R10.reuse, R3.reuse, 0x1, P1 ;  /* 0x000000030a057211 */ /* 0x0c0fe200008f0eff */
[----:B------:R-:W-:Y:S01]  /*7880*/  VIADD R10, R10, UR5 ;  /* 0x000000050a0a7c36 */ /* 0x000fe20008000000 */
[----:B------:R-:W-:Y:S01]  /*7890*/  PRMT R13, R39, 0x9910, RZ ;  /* 0x00009910270d7816 */ /* 0x000fe200000000ff */
[----:B------:R-:W3:Y:S01]  /*78a0*/  LDCU UR6, c[0x0][0x39c] ;  /* 0x00007380ff0677ac */ /* 0x000ee20008000800 */
[----:B-1----:R-:W-:Y:S01]  /*78b0*/  ISETP.LT.AND P1, PT, R12, UR7, !P0 ;  /* 0x000000070c007c0c */ /* 0x002fe2000c721270 */
[----:B------:R1:W-:Y:S01]  /*78c0*/  @P5 STG.E.U8 desc[UR18][R4.64], R39 ;  /* 0x0000002704005986 */ /* 0x0003e2000c101112 */
[CC--:B0-----:R-:W-:Y:S01]  /*78d0*/  IADD3 R6, P5, PT, R10.reuse, R2.reuse, RZ ;  /* 0x000000020a067210 */ /* 0x0c1fe20007fbe0ff */
[C---:B--2---:R-:W-:Y:S01]  /*78e0*/  VIADD R11, R10.reuse, UR5 ;  /* 0x000000050a0b7c36 */ /* 0x044fe20008000000 */
[----:B------:R-:W-:Y:S01]  /*78f0*/  SHF.R.S32.HI R13, RZ, 0x8, R13 ;  /* 0x00000008ff0d7819 */ /* 0x000fe2000001140d */
[----:B------:R-:W0:Y:S01]  /*7900*/  LDCU UR7, c[0x0][0x39c] ;  /* 0x00007380ff0777ac */ /* 0x000e220008000800 */
[-C--:B------:R-:W-:Y:S01]  /*7910*/  LEA.HI.X.SX32 R7, R10, R3.reuse, 0x1, P5 ;  /* 0x000000030a077211 */ /* 0x080fe200028f0eff */
[C---:B------:R-:W-:Y:S01]  /*7920*/  VIADD R10, R0.reuse, 0x28 ;  /* 0x00000028000a7836 */ /* 0x040fe20000000000 */
[----:B------:R-:W-:Y:S01]  /*7930*/  IADD3 R8, P5, PT, R11, R2, RZ ;  /* 0x000000020b087210 */ /* 0x000fe20007fbe0ff */
[----:B------:R-:W-:Y:S01]  /*7940*/  VIADD R12, R0, 0x29 ;  /* 0x00000029000c7836 */ /* 0x000fe20000000000 */
[----:B------:R-:W-:Y:S01]  /*7950*/  F2FP.SATFINITE.E5M2.F32.PACK_AB_MERGE_C R69, R69, R68, RZ ;  /* 0x000000444545723e */ /* 0x000fe200048060ff */
[----:B------:R2:W-:Y:S01]  /*7960*/  @P6 STG.E.U8 desc[UR18][R6.64], R13 ;  /* 0x0000000d06006986 */ /* 0x0005e2000c101112 */
[C---:B------:R-:W-:Y:S01]  /*7970*/  LEA.HI.X.SX32 R9, R11.reuse, R3, 0x1, P5 ;  /* 0x000000030b097211 */ /* 0x040fe200028f0eff */
[----:B------:R-:W-:Y:S01]  /*7980*/  VIADD R11, R11, UR5 ;  /* 0x000000050b0b7c36 */ /* 0x000fe20008000000 */
[----:B-----5:R-:W-:Y:S01]  /*7990*/  ISETP.LT.AND P5, PT, R10, UR4, !P0 ;  /* 0x000000040a007c0c */ /* 0x020fe2000c7a1270 */
[----:B------:R-:W5:Y:S01]  /*79a0*/  LDCU UR4, c[0x0][0x39c] ;  /* 0x00007380ff0477ac */ /* 0x000f620008000800 */
[----:B------:R-:W-:Y:S01]  /*79b0*/  PRMT R10, R41, 0x9910, RZ ;  /* 0x00009910290a7816 */ /* 0x000fe200000000ff */
[----:B------:R0:W-:Y:S01]  /*79c0*/  @P3 STG.E.U8 desc[UR18][R8.64], R41 ;  /* 0x0000002908003986 */ /* 0x0001e2000c101112 */
[----:B-1----:R-:W-:-:S02]  /*79d0*/  IADD3 R4, P3, PT, R11, R2, RZ ;  /* 0x000000020b047210 */ /* 0x002fc40007f7e0ff */
[----:B------:R-:W-:Y:S02]  /*79e0*/  F2FP.SATFINITE.E5M2.F32.PACK_AB_MERGE_C R71, R71, R70, RZ ;  /* 0x000000464747723e */ /* 0x000fe400048060ff */
[CC--:B------:R-:W-:Y:S01]  /*79f0*/  LEA.HI.X.SX32 R5, R11.reuse, R3.reuse, 0x1, P3 ;  /* 0x000000030b057211 */ /* 0x0c0fe200018f0eff */
[----:B------:R-:W-:Y:S01]  /*7a00*/  VIADD R11, R11, UR5 ;  /* 0x000000050b0b7c36 */ /* 0x000fe20008000000 */
[----:B--2---:R-:W-:Y:S02]  /*7a10*/  SHF.R.S32.HI R13, RZ, 0x8, R10 ;  /* 0x00000008ff0d7819 */ /* 0x004fe4000001140a */
[----:B---3--:R-:W-:Y:S01]  /*7a20*/  ISETP.LT.AND P3, PT, R12, UR6, !P0 ;  /* 0x000000060c007c0c */ /* 0x008fe2000c761270 */
[----:B------:R-:W1:Y:S01]  /*7a30*/  LDCU UR6, c[0x0][0x39c] ;  /* 0x00007380ff0677ac */ /* 0x000e620008000800 */
[C---:B------:R-:W-:Y:S01]  /*7a40*/  VIADD R10, R11.reuse, UR5 ;  /* 0x000000050b0a7c36 */ /* 0x040fe20008000000 */
[----:B------:R2:W-:Y:S01]  /*7a50*/  @P2 STG.E.U8 desc[UR18][R4.64], R13 ;  /* 0x0000000d04002986 */ /* 0x0005e2000c101112 */
[----:B------:R-:W-:Y:S01]  /*7a60*/  IADD3 R6, P2, PT, R11, R2, RZ ;  /* 0x000000020b067210 */ /* 0x000fe20007f5e0ff */
[C---:B0-----:R-:W-:Y:S01]  /*7a70*/  VIADD R8, R0.reuse, 0x2a ;  /* 0x0000002a00087836 */ /* 0x041fe20000000000 */
[----:B------:R-:W-:Y:S01]  /*7a80*/  PRMT R12, R43, 0x9910, RZ ;  /* 0x000099102b0c7816 */ /* 0x000fe200000000ff */
[----:B------:R-:W-:Y:S01]  /*7a90*/  VIADD R9, R0, 0x2b ;  /* 0x0000002b00097836 */ /* 0x000fe20000000000 */
[----:B------:R-:W-:-:S02]  /*7aa0*/  LEA.HI.X.SX32 R7, R11, R3, 0x1, P2 ;  /* 0x000000030b077211 */ /* 0x000fc400010f0eff */
[----:B-----5:R-:W-:Y:S01]  /*7ab0*/  ISETP.LT.AND P2, PT, R8, UR4, !P0 ;  /* 0x0000000408007c0c */ /* 0x020fe2000c741270 */
[----:B------:R-:W-:Y:S01]  /*7ac0*/  IMAD.MOV.U32 R11, RZ, RZ, R12 ;  /* 0x000000ffff0b7224 */ /* 0x000fe200078e000c */
[C---:B------:R-:W-:Y:S01]  /*7ad0*/  IADD3 R8, P6, PT, R10.reuse, R2, RZ ;  /* 0x000000020a087210 */ /* 0x040fe20007fde0ff */
[----:B------:R0:W-:Y:S01]  /*7ae0*/  @P4 STG.E.U8 desc[UR18][R6.64], R43 ;  /* 0x0000002b06004986 */ /* 0x0001e2000c101112 */
[----:B------:R-:W-:Y:S01]  /*7af0*/  ISETP.LT.AND P4, PT, R9, UR7, !P0 ;  /* 0x0000000709007c0c */ /* 0x000fe2000c781270 */
[----:B------:R-:W3:Y:S01]  /*7b00*/  LDCU UR4, c[0x0][0x39c] ;  /* 0x00007380ff0477ac */ /* 0x000ee20008000800 */
[C---:B------:R-:W-:Y:S01]  /*7b10*/  LEA.HI.X.SX32 R9, R10.reuse, R3, 0x1, P6 ;  /* 0x000000030a097211 */ /* 0x040fe200030f0eff */
[----:B------:R-:W-:Y:S01]  /*7b20*/  VIADD R10, R10, UR5 ;  /* 0x000000050a0a7c36 */ /* 0x000fe20008000000 */
[----:B------:R-:W-:Y:S01]  /*7b30*/  SHF.R.S32.HI R11, RZ, 0x8, R11 ;  /* 0x00000008ff0b7819 */ /* 0x000fe2000001140b */
[----:B--2---:R-:W-:Y:S01]  /*7b40*/  VIADD R5, R0, 0x2c ;  /* 0x0000002c00057836 */ /* 0x004fe20000000000 */
[----:B------:R-:W2:Y:S01]  /*7b50*/  LDCU UR7, c[0x0][0x39c] ;  /* 0x00007380ff0777ac */ /* 0x000ea20008000800 */
[----:B------:R-:W-:-:S02]  /*7b60*/  PRMT R13, R45, 0x9910, RZ ;  /* 0x000099102d0d7816 */ /* 0x000fc400000000ff */
[-C--:B------:R-:W-:Y:S01]  /*7b70*/  IADD3 R4, P6, PT, R10, R2.reuse, RZ ;  /* 0x000000020a047210 */ /* 0x080fe20007fde0ff */
[----:B------:R5:W-:Y:S01]  /*7b80*/  @P1 STG.E.U8 desc[UR18][R8.64], R11 ;  /* 0x0000000b08001986 */ /* 0x000be2000c101112 */
[----:B-1----:R-:W-:Y:S01]  /*7b90*/  ISETP.LT.AND P1, PT, R5, UR6, !P0 ;  /* 0x0000000605007c0c */ /* 0x002fe2000c721270 */
[----:B0-----:R-:W-:Y:S01]  /*7ba0*/  VIADD R7, R0, 0x2d ;  /* 0x0000002d00077836 */ /* 0x001fe20000000000 */
[C---:B------:R-:W-:Y:S01]  /*7bb0*/  LEA.HI.X.SX32 R5, R10.reuse, R3, 0x1, P6 ;  /* 0x000000030a057211 */ /* 0x040fe200030f0eff */
[----:B------:R-:W-:Y:S01]  /*7bc0*/  VIADD R10, R10, UR5 ;  /* 0x000000050a0a7c36 */ /* 0x000fe20008000000 */
[----:B------:R-:W0:Y:S01]  /*7bd0*/  LDCU UR6, c[0x0][0x39c] ;  /* 0x00007380ff0677ac */ /* 0x000e220008000800 */
[----:B------:R-:W-:Y:S02]  /*7be0*/  SHF.R.S32.HI R13, RZ, 0x8, R13 ;  /* 0x00000008ff0d7819 */ /* 0x000fe4000001140d */
[----:B------:R1:W-:Y:S01]  /*7bf0*/  @P5 STG.E.U8 desc[UR18][R4.64], R45 ;  /* 0x0000002d04005986 */ /* 0x0003e2000c101112 */
[----:B------:R-:W-:-:S02]  /*7c00*/  IADD3 R6, P6, PT, R10, R2, RZ ;  /* 0x000000020a067210 */ /* 0x000fc40007fde0ff */
[----:B---3--:R-:W-:Y:S01]  /*7c10*/  ISETP.LT.AND P5, PT, R7, UR4, !P0 ;  /* 0x0000000407007c0c */ /* 0x008fe2000c7a1270 */
[C---:B-----5:R-:W-:Y:S01]  /*7c20*/  VIADD R11, R10.reuse, UR5 ;  /* 0x000000050a0b7c36 */ /* 0x060fe20008000000 */
[-C--:B------:R-:W-:Y:S01]  /*7c30*/  LEA.HI.X.SX32 R7, R10, R3.reuse, 0x1, P6 ;  /* 0x000000030a077211 */ /* 0x080fe200030f0eff */
[C---:B------:R-:W-:Y:S01]  /*7c40*/  VIADD R9, R0.reuse, 0x2e ;  /* 0x0000002e00097836 */ /* 0x040fe20000000000 */
[----:B------:R-:W3:Y:S01]  /*7c50*/  LDCU UR4, c[0x0][0x39c] ;  /* 0x00007380ff0477ac */ /* 0x000ee20008000800 */
[----:B------:R-:W-:Y:S01]  /*7c60*/  VIADD R10, R0, 0x2f ;  /* 0x0000002f000a7836 */ /* 0x000fe20000000000 */
[----:B------:R-:W-:Y:S01]  /*7c70*/  IADD3 R8, P6, PT, R11, R2, RZ ;  /* 0x000000020b087210 */ /* 0x000fe20007fde0ff */
[----:B------:R5:W-:Y:S01]  /*7c80*/  @P3 STG.E.U8 desc[UR18][R6.64], R13 ;  /* 0x0000000d06003986 */ /* 0x000be2000c101112 */
[----:B--2---:R-:W-:Y:S01]  /*7c90*/  ISETP.LT.AND P3, PT, R9, UR7, !P0 ;  /* 0x0000000709007c0c */ /* 0x004fe2000c761270 */
[----:B------:R-:W2:Y:S01]  /*7ca0*/  LDCU UR7, c[0x0][0x39c] ;  /* 0x00007380ff0777ac */ /* 0x000ea20008000800 */
[C---:B------:R-:W-:Y:S01]  /*7cb0*/  LEA.HI.X.SX32 R9, R11.reuse, R3, 0x1, P6 ;  /* 0x000000030b097211 */ /* 0x040fe200030f0eff */
[----:B------:R-:W-:Y:S01]  /*7cc0*/  VIADD R11, R11, UR5 ;  /* 0x000000050b0b7c36 */ /* 0x000fe20008000000 */
[----:B-1----:R-:W-:-:S02]  /*7cd0*/  PRMT R5, R47, 0x9910, RZ ;  /* 0x000099102f057816 */ /* 0x002fc400000000ff */
[----:B0-----:R-:W-:Y:S01]  /*7ce0*/  ISETP.LT.AND P6, PT, R10, UR6, !P0 ;  /* 0x000000060a007c0c */ /* 0x001fe2000c7c1270 */
[----:B------:R0:W-:Y:S01]  /*7cf0*/  @P2 STG.E.U8 desc[UR18][R8.64], R47 ;  /* 0x0000002f08002986 */ /* 0x0001e2000c101112 */
[CC--:B------:R-:W-:Y:S01]  /*7d00*/  IADD3 R4, P2, PT, R11.reuse, R2.reuse, RZ ;  /* 0x000000020b047210 */ /* 0x0c0fe20007f5e0ff */
[C---:B------:R-:W-:Y:S01]  /*7d10*/  VIADD R10, R11.reuse, UR5 ;  /* 0x000000050b0a7c36 */ /* 0x040fe20008000000 */
[----:B------:R-:W1:Y:S01]  /*7d20*/  LDCU UR6, c[0x0][0x39c] ;  /* 0x00007380ff0677ac */ /* 0x000e620008000800 */
[----:B-----5:R-:W-:Y:S01]  /*7d30*/  IMAD.MOV.U32 R13, RZ, RZ, R5 ;  /* 0x000000ffff0d7224 */ /* 0x020fe200078e0005 */
[----:B------:R-:W-:Y:S01]  /*7d40*/  LEA.HI.X.SX32 R5, R11, R3, 0x1, P2 ;  /* 0x000000030b057211 */ /* 0x000fe200010f0eff */
[----:B------:R-:W-:Y:S01]  /*7d50*/  VIADD R11, R0, 0x30 ;  /* 0x00000030000b7836 */ /* 0x000fe20000000000 */
[----:B------:R-:W-:Y:S02]  /*7d60*/  IADD3 R6, P2, PT, R10, R2, RZ ;  /* 0x000000020a067210 */ /* 0x000fe40007f5e0ff */
[----:B------:R-:W-:-:S02]  /*7d70*/  SHF.R.S32.HI R13, RZ, 0x8, R13 ;  /* 0x00000008ff0d7819 */ /* 0x000fc4000001140d */
[CC--:B------:R-:W-:Y:S01]  /*7d80*/  LEA.HI.X.SX32 R7, R10.reuse, R3.reuse, 0x1, P2 ;  /* 0x000000030a077211 */ /* 0x0c0fe200010f0eff */
[----:B------:R-:W-:Y:S01]  /*7d90*/  VIADD R10, R10, UR5 ;  /* 0x000000050a0a7c36 */ /* 0x000fe20008000000 */
[----:B------:R-:W-:Y:S01]  /*7da0*/  PRMT R12, R49, 0x9910, RZ ;  /* 0x00009910310c7816 */ /* 0x000fe200000000ff */
[----:B------:R5:W-:Y:S01]  /*7db0*/  @P4 STG.E.U8 desc[UR18][R4.64], R13 ;  /* 0x0000000d04004986 */ /* 0x000be2000c101112 */
[----:B---3--:R-:W-:Y:S01]  /*7dc0*/  ISETP.LT.AND P4, PT, R11, UR4, !P0 ;  /* 0x000000040b007c0c */ /* 0x008fe2000c781270 */
[----:B------:R-:W3:Y:S01]  /*7dd0*/  LDCU UR4, c[0x0][0x39c] ;  /* 0x00007380ff0477ac */ /* 0x000ee20008000800 */
[C---:B------:R-:W-:Y:S01]  /*7de0*/  VIADD R11, R10.reuse, UR5 ;  /* 0x000000050a0b7c36 */ /* 0x040fe20008000000 */
[----:B------:R2:W-:Y:S01]  /*7df0*/  @P1 STG.E.U8 desc[UR18][R6.64], R49 ;  /* 0x0000003106001986 */ /* 0x0005e2000c101112 */
[----:B0-----:R-:W-:Y:S02]  /*7e00*/  IADD3 R8, P1, PT, R10, R2, RZ ;  /* 0x000000020a087210 */ /* 0x001fe40007f3e0ff */
[----:B-1----:R-:W-:Y:S01]  /*7e10*/  ISETP.LT.AND P2, PT, R14, UR6, !P0 ;  /* 0x000000060e007c0c */ /* 0x002fe2000c741270 */
[----:B------:R-:W0:Y:S01]  /*7e20*/  LDCU UR6, c[0x0][0x39c] ;  /* 0x00007380ff0677ac */ /* 0x000e220008000800 */
[-C--:B------:R-:W-:Y:S01]  /*7e30*/  LEA.HI.X.SX32 R9, R10, R3.reuse, 0x1, P1 ;  /* 0x000000030a097211 */ /* 0x080fe200008f0eff */
[C---:B------:R-:W-:Y:S01]  /*7e40*/  VIADD R14, R0.reuse, 0x43 ;  /* 0x00000043000e7836 */ /* 0x040fe20000000000 */
[----:B------:R-:W-:Y:S01]  /*7e50*/  F2FP.SATFINITE.E5M2.F32.PACK_AB_MERGE_C R73, R73, R72, RZ ;  /* 0x000000484949723e */ /* 0x000fe200048060ff */
[C---:B-----5:R-:W-:Y:S01]  /*7e60*/  VIADD R5, R0.reuse, 0x32 ;  /* 0x0000003200057836 */ /* 0x060fe20000000000 */
[----:B------:R-:W-:Y:S01]  /*7e70*/  SHF.R.S32.HI R13, RZ, 0x8, R12 ;  /* 0x00000008ff0d7819 */ /* 0x000fe2000001140c */
[C---:B------:R-:W-:Y:S01]  /*7e80*/  VIADD R12, R0.reuse, 0x36 ;  /* 0x00000036000c7836 */ /* 0x040fe20000000000 */
[----:B------:R-:W-:Y:S01]  /*7e90*/  IADD3 R4, P1, PT, R11, R2, RZ ;  /* 0x000000020b047210 */ /* 0x000fe20007f3e0ff */
[----:B--2---:R-:W-:Y:S01]  /*7ea0*/  VIADD R6, R0, 0x33 ;  /* 0x0000003300067836 */ /* 0x004fe20000000000 */
[----:B------:R-:W-:Y:S01]  /*7eb0*/  PRMT R7, R51, 0x9910, RZ ;  /* 0x0000991033077816 */ /* 0x000fe200000000ff */
[----:B------:R1:W-:Y:S01]  /*7ec0*/  @P5 STG.E.U8 desc[UR18][R8.64], R13 ;  /* 0x0000000d08005986 */ /* 0x0003e2000c101112 */
[----:B------:R-:W-:Y:S01]  /*7ed0*/  ISETP.LT.AND P5, PT, R5, UR7, !P0 ;  /* 0x0000000705007c0c */ /* 0x000fe2000c7a1270 */
[----:B------:R-:W2:Y:S01]  /*7ee0*/  LDCU UR7, c[0x0][0x39c] ;  /* 0x00007380ff0777ac */ /* 0x000ea20008000800 */
[CC--:B------:R-:W-:Y:S01]  /*7ef0*/  LEA.HI.X.SX32 R5, R11.reuse, R3.reuse, 0x1, P1 ;  /* 0x000000030b057211 */ /* 0x0c0fe200008f0eff */
[----:B------:R-:W-:Y:S01]  /*7f00*/  VIADD R11, R11, UR5 ;  /* 0x000000050b0b7c36 */ /* 0x000fe20008000000 */
[----:B---3--:R-:W-:Y:S01]  /*7f10*/  ISETP.LT.AND P1, PT, R6, UR4, !P0 ;  /* 0x0000000406007c0c */ /* 0x008fe2000c721270 */
[----:B------:R-:W3:Y:S01]  /*7f20*/  LDCU UR4, c[0x0][0x39c] ;  /* 0x00007380ff0477ac */ /* 0x000ee20008000800 */
[----:B------:R-:W-:Y:S01]  /*7f30*/  F2FP.SATFINITE.E5M2.F32.PACK_AB_MERGE_C R75, R75, R74, RZ ;  /* 0x0000004a4b4b723e */ /* 0x000fe200048060ff */
[----:B------:R5:W-:Y:S01]  /*7f40*/  @P3 STG.E.U8 desc[UR18][R4.64], R51 ;  /* 0x0000003304003986 */ /* 0x000be2000c101112 */
[C---:B------:R-:W-:Y:S01]  /*7f50*/  IADD3 R6, P3, PT, R11.reuse, R2, RZ ;  /* 0x000000020b067210 */ /* 0x040fe20007f7e0ff */
[----:B------:R-:W-:Y:S01]  /*7f60*/  VIADD R10, R11, UR5 ;  /* 0x000000050b0a7c36 */ /* 0x000fe20008000000 */
[----:B------:R-:W-:Y:S01]  /*7f70*/  F2FP.SATFINITE.E5M2.F32.PACK_AB_MERGE_C R77, R77, R76, RZ ;  /* 0x0000004c4d4d723e */ /* 0x000fe200048060ff */
[----:B-1----:R-:W-:Y:S01]  /*7f80*/  IMAD.MOV.U32 R9, RZ, RZ, R7 ;  /* 0x000000ffff097224 */ /* 0x002fe200078e0007 */
[----:B------:R-:W-:-:S02]  /*7f90*/  LEA.HI.X.SX32 R7, R11, R3, 0x1, P3 ;  /* 0x000000030b077211 */ /* 0x000fc400018f0eff */
[CC--:B------:R-:W-:Y:S02]  /*7fa0*/  IADD3 R8, P3, PT, R10.reuse, R2.reuse, RZ ;  /* 0x000000020a087210 */ /* 0x0c0fe40007f7e0ff */
[----:B------:R-:W-:Y:S02]  /*7fb0*/  SHF.R.S32.HI R11, RZ, 0x8, R9 ;  /* 0x00000008ff0b7819 */ /* 0x000fe40000011409 */
[----:B------:R-:W-:Y:S01]  /*7fc0*/  LEA.HI.X.SX32 R9, R10, R3, 0x1, P3 ;  /* 0x000000030a097211 */ /* 0x000fe200018f0eff */
[----:B-----5:R-:W-:Y:S01]  /*7fd0*/  VIADD R4, R0, 0x34 ;  /* 0x0000003400047836 */ /* 0x020fe20000000000 */
[----:B------:R-:W-:Y:S01]  /*7fe0*/  PRMT R13, R53, 0x9910, RZ ;  /* 0x00009910350d7816 */ /* 0x000fe200000000ff */
[----:B------:R-:W-:Y:S01]  /*7ff0*/  VIADD R10, R10, UR5 ;  /* 0x000000050a0a7c36 */ /* 0x000fe20008000000 */
[----:B------:R1:W-:Y:S01]  /*8000*/  @P6 STG.E.U8 desc[UR18][R6.64], R11 ;  /* 0x0000000b06006986 */ /* 0x0003e2000c101112 */
[----:B------:R-:W-:Y:S01]  /*8010*/  VIADD R5, R0, 0x35 ;  /* 0x0000003500057836 */ /* 0x000fe20000000000 */
[----:B---3--:R-:W-:Y:S01]  /*8020*/  ISETP.LT.AND P3, PT, R4, UR4, !P0 ;  /* 0x0000000404007c0c */ /* 0x008fe2000c761270 */
[----:B------:R-:W3:Y:S01]  /*8030*/  LDCU UR4, c[0x0][0x39c] ;  /* 0x00007380ff0477ac */ /* 0x000ee20008000800 */
[----:B------:R5:W-:Y:S01]  /*8040*/  @P4 STG.E.U8 desc[UR18][R8.64], R53 ;  /* 0x0000003508004986 */ /* 0x000be2000c101112 */
[----:B------:R-:W-:-:S02]  /*8050*/  IADD3 R4, P4, PT, R10, R2, RZ ;  /* 0x000000020a047210 */ /* 0x000fc40007f9e0ff */
[----:B0-----:R-:W-:Y:S01]  /*8060*/  ISETP.LT.AND P6, PT, R5, UR6, !P0 ;  /* 0x0000000605007c0c */ /* 0x001fe2000c7c1270 */
[----:B------:R-:W0:Y:S01]  /*8070*/  LDCU UR6, c[0x0][0x39c] ;  /* 0x00007380ff0677ac */ /* 0x000e220008000800 */
[C---:B------:R-:W-:Y:S01]  /*8080*/  LEA.HI.X.SX32 R5, R10.reuse, R3, 0x1, P4 ;  /* 0x000000030a057211 */ /* 0x040fe200020f0eff */
[----:B------:R-:W-:Y:S01]  /*8090*/  VIADD R10, R10, UR5 ;  /* 0x000000050a0a7c36 */ /* 0x000fe20008000000 */
[----:B------:R-:W-:Y:S02]  /*80a0*/  SHF.R.S32.HI R13, RZ, 0x8, R13 ;  /* 0x00000008ff0d7819 */ /* 0x000fe4000001140d */
[----:B--2---:R-:W-:Y:S01]  /*80b0*/  ISETP.LT.AND P4, PT, R12, UR7, !P0 ;  /* 0x000000070c007c0c */ /* 0x004fe2000c781270 */
[C---:B-1----:R-:W-:Y:S01]  /*80c0*/  VIADD R11, R10.reuse, UR5 ;  /* 0x000000050a0b7c36 */ /* 0x042fe20008000000 */
[----:B------:R-:W1:Y:S01]  /*80d0*/  LDCU UR7, c[0x0][0x39c] ;  /* 0x00007380ff0777ac */ /* 0x000e620008000800 */
[----:B------:R2:W-:Y:S01]  /*80e0*/  @P2 STG.E.U8 desc[UR18][R4.64], R13 ;  /* 0x0000000d04002986 */ /* 0x0005e2000c101112 */
[----:B------:R-:W-:Y:S01]  /*80f0*/  IADD3 R6, P2, PT, R10, R2, RZ ;  /* 0x000000020a067210 */ /* 0x000fe20007f5e0ff */
[----:B------:R-:W-:Y:S01]  /*8100*/  VIADD R12, R0, 0x37 ;  /* 0x00000037000c7836 */ /* 0x000fe20000000000 */
[----:B-----5:R-:W-:-:S02]  /*8110*/  PRMT R9, R55, 0x9910, RZ ;  /* 0x0000991037097816 */ /* 0x020fc400000000ff */
[-C--:B------:R-:W-:Y:S02]  /*8120*/  LEA.HI.X.SX32 R7, R10, R3.reuse, 0x1, P2 ;  /* 0x000000030a077211 */ /* 0x080fe400010f0eff */
[----:B------:R-:W-:Y:S01]  /*8130*/  IADD3 R8, P2, PT, R11, R2, RZ ;  /* 0x000000020b087210 */ /* 0x000fe20007f5e0ff */
[----:B------:R-:W-:Y:S01]  /*8140*/  IMAD.MOV.U32 R10, RZ, RZ, R9 ;  /* 0x000000ffff0a7224 */ /* 0x000fe200078e0009 */
[----:B------:R-:W-:Y:S01]  /*8150*/  F2FP.SATFINITE.E5M2.F32.PACK_AB_MERGE_C R79, R79, R78, RZ ;  /* 0x0000004e4f4f723e */ /* 0x000fe200048060ff */
[----:B------:R5:W-:Y:S01]  /*8160*/  @P5 STG.E.U8 desc[UR18][R6.64], R55 ;  /* 0x0000003706005986 */ /* 0x000be2000c101112 */
[CC--:B------:R-:W-:Y:S01]  /*8170*/  LEA.HI.X.SX32 R9, R11.reuse, R3.reuse, 0x1, P2 ;  /* 0x000000030b097211 */ /* 0x0c0fe200010f0eff */
[----:B------:R-:W-:Y:S01]  /*8180*/  VIADD R11, R11, UR5 ;  /* 0x000000050b0b7c36 */ /* 0x000fe20008000000 */
[----:B--2---:R-:W-:Y:S01]  /*8190*/  SHF.R.S32.HI R13, RZ, 0x8, R10 ;  /* 0x00000008ff0d7819 */ /* 0x004fe2000001140a */
[----:B------:R-:W-:Y:S01]  /*81a0*/  VIADD R5, R0, 0x38 ;  /* 0x0000003800057836 */ /* 0x000fe20000000000 */
[----:B---3--:R-:W-:Y:S01]  /*81b0*/  ISETP.LT.AND P2, PT, R12, UR4, !P0 ;  /* 0x000000040c007c0c */ /* 0x008fe2000c741270 */
[C---:B------:R-:W-:Y:S01]  /*81c0*/  VIADD R10, R0.reuse, 0x39 ;  /* 0x00000039000a7836 */ /* 0x040fe20000000000 */
[----:B------:R-:W2:Y:S01]  /*81d0*/  LDCU UR4, c[0x0][0x39c] ;  /* 0x00007380ff0477ac */ /* 0x000ea20008000800 */
[----:B------:R3:W-:Y:S01]  /*81e0*/  @P1 STG.E.U8 desc[UR18][R8.64], R13 ;  /* 0x0000000d08001986 */ /* 0x0007e2000c101112 */
[----:B------:R-:W-:Y:S01]  /*81f0*/  IADD3 R4, P1, PT, R11, R2, RZ ;  /* 0x000000020b047210 */ /* 0x000fe20007f3e0ff */
[----:B------:R-:W-:Y:S01]  /*8200*/  VIADD R12, R0, 0x3a ;  /* 0x0000003a000c7836 */ /* 0x000fe20000000000 */
[----:B0-----:R-:W-:Y:S01]  /*8210*/  ISETP.LT.AND P5, PT, R5, UR6, !P0 ;  /* 0x0000000605007c0c */ /* 0x001fe2000c7a1270 */
[----:B------:R-:W0:Y:S01]  /*8220*/  LDCU UR6, c[0x0][0x39c] ;  /* 0x00007380ff0677ac */ /* 0x000e220008000800 */
[C---:B------:R-:W-:Y:S01]  /*8230*/  LEA.HI.X.SX32 R5, R11.reuse, R3, 0x1, P1 ;  /* 0x000000030b057211 */ /* 0x040fe200008f0eff */
[----:B------:R-:W-:Y:S01]  /*8240*/  VIADD R11, R11, UR5 ;  /* 0x000000050b0b7c36 */ /* 0x000fe20008000000 */
[----:B-----5:R-:W-:-:S02]  /*8250*/  PRMT R7, R57, 0x9910, RZ ;  /* 0x0000991039077816 */ /* 0x020fc400000000ff */
[----:B-1----:R-:W-:Y:S01]  /*8260*/  ISETP.LT.AND P1, PT, R10, UR7, !P0 ;  /* 0x000000070a007c0c */ /* 0x002fe2000c721270 */
[----:B------:R1:W-:Y:S01]  /*8270*/  @P3 STG.E.U8 desc[UR18][R4.64], R57 ;  /* 0x0000003904003986 */ /* 0x0003e2000c101112 */
[-C--:B------:R-:W-:Y:S01]  /*8280*/  IADD3 R6, P3, PT, R11, R2.reuse, RZ ;  /* 0x000000020b067210 */ /* 0x080fe20007f7e0ff */
[----:B---3--:R-:W-:Y:S01]  /*8290*/  IMAD.MOV.U32 R8, RZ, RZ, R7 ;  /* 0x000000ffff087224 */ /* 0x008fe200078e0007 */
[----:B------:R-:W-:Y:S01]  /*82a0*/  PRMT R13, R59, 0x9910, RZ ;  /* 0x000099103b0d7816 */ /* 0x000fe200000000ff */
[C---:B------:R-:W-:Y:S01]  /*82b0*/  VIADD R10, R11.reuse, UR5 ;  /* 0x000000050b0a7c36 */ /* 0x040fe20008000000 */
[----:B------:R-:W-:Y:S01]  /*82c0*/  LEA.HI.X.SX32 R7, R11, R3, 0x1, P3 ;  /* 0x000000030b077211 */ /* 0x000fe200018f0eff */
[----:B------:R-:W3:Y:S01]  /*82d0*/  LDCU UR7, c[0x0][0x39c] ;  /* 0x00007380ff0777ac */ /* 0x000ee20008000800 */
[----:B------:R-:W-:Y:S02]  /*82e0*/  SHF.R.S32.HI R11, RZ, 0x8, R8 ;  /* 0x00000008ff0b7819 */ /* 0x000fe40000011408 */
[----:B------:R-:W-:-:S02]  /*82f0*/  IADD3 R8, P3, PT, R10, R2, RZ ;  /* 0x000000020a087210 */ /* 0x000fc40007f7e0ff */
[----:B------:R-:W-:Y:S01]  /*8300*/  SHF.R.S32.HI R13, RZ, 0x8, R13 ;  /* 0x00000008ff0d7819 */ /* 0x000fe2000001140d */
[----:B------:R5:W-:Y:S01]  /*8310*/  @P6 STG.E.U8 desc[UR18][R6.64], R11 ;  /* 0x0000000b06006986 */ /* 0x000be2000c101112 */
[C---:B------:R-:W-:Y:S01]  /*8320*/  LEA.HI.X.SX32 R9, R10.reuse, R3, 0x1, P3 ;  /* 0x000000030a097211 */ /* 0x040fe200018f0eff */
[----:B------:R-:W-:Y:S01]  /*8330*/  VIADD R10, R10, UR5 ;  /* 0x000000050a0a7c36 */ /* 0x000fe20008000000 */
[----:B--2---:R-:W-:Y:S01]  /*8340*/  ISETP.LT.AND P3, PT, R12, UR4, !P0 ;  /* 0x000000040c007c0c */ /* 0x004fe2000c761270 */
[----:B------:R-:W2:Y:S01]  /*8350*/  LDCU UR4, c[0x0][0x39c] ;  /* 0x00007380ff0477ac */ /* 0x000ea20008000800 */
[----:B------:R-:W-:Y:S01]  /*8360*/  VIADD R12, R0, 0x3b ;  /* 0x0000003b000c7836 */ /* 0x000fe20000000000 */
[----:B------:R3:W-:Y:S01]  /*8370*/  @P4 STG.E.U8 desc[UR18][R8.64], R59 ;  /* 0x0000003b08004986 */ /* 0x0007e2000c101112 */
[----:B-1----:R-:W-:Y:S02]  /*8380*/  IADD3 R4, P4, PT, R10, R2, RZ ;  /* 0x000000020a047210 */ /* 0x002fe40007f9e0ff */
[----:B------:R-:W-:-:S02]  /*8390*/  F2FP.SATFINITE.E5M2.F32.PACK_AB_MERGE_C R81, R81, R80, RZ ;  /* 0x000000505151723e */ /* 0x000fc400048060ff */
[CC--:B------:R-:W-:Y:S01]  /*83a0*/  LEA.HI.X.SX32 R5, R10.reuse, R3.reuse, 0x1, P4 ;  /* 0x000000030a057211 */ /* 0x0c0fe200020f0eff */
[----:B------:R-:W-:Y:S01]  /*83b0*/  VIADD R10, R10, UR5 ;  /* 0x000000050a0a7c36 */ /* 0x000fe20008000000 */
[----:B0-----:R-:W-:Y:S01]  /*83c0*/  ISETP.LT.AND P4, PT, R12, UR6, !P0 ;  /* 0x000000060c007c0c */ /* 0x001fe2000c781270 */
[----:B------:R-:W0:Y:S01]  /*83d0*/  LDCU UR6, c[0x0][0x39c] ;  /* 0x00007380ff0677ac */ /* 0x000e220008000800 */
[----:B------:R-:W-:Y:S01]  /*83e0*/  PRMT R12, R61, 0x9910, RZ ;  /* 0x000099103d0c7816 */ /* 0x000fe200000000ff */
[----:B------:R1:W-:Y:S01]  /*83f0*/  @P2 STG.E.U8 desc[UR18][R4.64], R13 ;  /* 0x0000000d04002986 */ /* 0x0003e2000c101112 */
[----:B-----5:R-:W-:Y:S01]  /*8400*/  IADD3 R6, P2, PT, R10, R2, RZ ;  /* 0x000000020a067210 */ /* 0x020fe20007f5e0ff */
[----:B---3--:R-:W-:Y:S01]  /*8410*/  VIADD R8, R0, 0x3c ;  /* 0x0000003c00087836 */ /* 0x008fe20000000000 */
[----:B------:R-:W-:Y:S01]  /*8420*/  F2FP.SATFINITE.E5M2.F32.PACK_AB_MERGE_C R83, R83, R82, RZ ;  /* 0x000000525353723e */ /* 0x000fe200048060ff */
[C---:B------:R-:W-:Y:S01]  /*8430*/  VIADD R11, R10.reuse, UR5 ;  /* 0x000000050a0b7c36 */ /* 0x040fe20008000000 */
[-C--:B------:R-:W-:Y:S01]  /*8440*/  LEA.HI.X.SX32 R7, R10, R3.reuse, 0x1, P2 ;  /* 0x000000030a077211 */ /* 0x080fe200010f0eff */
[----:B------:R-:W-:Y:S01]  /*8450*/  VIADD R9, R0, 0x3d ;  /* 0x0000003d00097836 */ /* 0x000fe20000000000 */
[----:B--2---:R-:W-:Y:S01]  /*8460*/  ISETP.LT.AND P2, PT, R8, UR4, !P0 ;  /* 0x0000000408007c0c */ /* 0x004fe2000c741270 */
[----:B------:R-:W-:Y:S01]  /*8470*/  IMAD.MOV.U32 R10, RZ, RZ, R12 ;  /* 0x000000ffff0a7224 */ /* 0x000fe200078e000c */
[-C--:B------:R-:W-:Y:S01]  /*8480*/  IADD3 R8, P6, PT, R11, R2.reuse, RZ ;  /* 0x000000020b087210 */ /* 0x080fe20007fde0ff */
[----:B------:R2:W-:Y:S01]  /*8490*/  @P5 STG.E.U8 desc[UR18][R6.64], R61 ;  /* 0x0000003d06005986 */ /* 0x0005e2000c101112 */
[----:B------:R-:W-:Y:S01]  /*84a0*/  ISETP.LT.AND P5, PT, R9, UR7, !P0 ;  /* 0x0000000709007c0c */ /* 0x000fe2000c7a1270 */
[----:B------:R-:W3:Y:S01]  /*84b0*/  LDCU UR4, c[0x0][0x39c] ;  /* 0x00007380ff0477ac */ /* 0x000ee20008000800 */
[CC--:B------:R-:W-:Y:S01]  /*84c0*/  LEA.HI.X.SX32 R9, R11.reuse, R3.reuse, 0x1, P6 ;  /* 0x000000030b097211 */ /* 0x0c0fe200030f0eff */
[----:B------:R-:W-:Y:S01]  /*84d0*/  VIADD R11, R11, UR5 ;  /* 0x000000050b0b7c36 */ /* 0x000fe20008000000 */
[----:B-1----:R-:W-:Y:S01]  /*84e0*/  SHF.R.S32.HI R13, RZ, 0x8, R10 ;  /* 0x00000008ff0d7819 */ /* 0x002fe2000001140a */
[C---:B------:R-:W-:Y:S01]  /*84f0*/  VIADD R5, R0.reuse, 0x3e ;  /* 0x0000003e00057836 */ /* 0x040fe20000000000 */
[----:B------:R-:W1:Y:S01]  /*8500*/  LDCU UR7, c[0x0][0x39c] ;  /* 0x00007380ff0777ac */ /* 0x000e620008000800 */
[----:B------:R-:W-:Y:S01]  /*8510*/  PRMT R10, R63, 0x9910, RZ ;  /* 0x000099103f0a7816 */ /* 0x000fe200000000ff */
[C---:B------:R-:W-:Y:S01]  /*8520*/  VIADD R12, R0.reuse, 0x41 ;  /* 0x00000041000c7836 */ /* 0x040fe20000000000 */
[----:B------:R-:W-:Y:S01]  /*8530*/  IADD3 R4, P6, PT, R11, R2, RZ ;  /* 0x000000020b047210 */ /* 0x000fe20007fde0ff */
[----:B------:R5:W-:Y:S01]  /*8540*/  @P1 STG.E.U8 desc[UR18][R8.64], R13 ;  /* 0x0000000d08001986 */ /* 0x000be2000c101112 */
[----:B0-----:R-:W-:Y:S01]  /*8550*/  ISETP.LT.AND P1, PT, R5, UR6, !P0 ;  /* 0x0000000605007c0c */ /* 0x001fe2000c721270 */
[----:B--2---:R-:W-:Y:S01]  /*8560*/  VIADD R7, R0, 0x3f ;  /* 0x0000003f00077836 */ /* 0x004fe20000000000 */
[C---:B------:R-:W-:Y:S01]  /*8570*/  LEA.HI.X.SX32 R5, R11.reuse, R3, 0x1, P6 ;  /* 0x000000030b057211 */ /* 0x040fe200030f0eff */
[----:B------:R-:W-:Y:S01]  /*8580*/  VIADD R11, R11, UR5 ;  /* 0x000000050b0b7c36 */ /* 0x000fe20008000000 */
[----:B------:R-:W0:Y:S01]  /*8590*/  LDCU UR6, c[0x0][0x39c] ;  /* 0x00007380ff0677ac */ /* 0x000e220008000800 */
[----:B------:R-:W-:-:S02]  /*85a0*/  F2FP.SATFINITE.E5M2.F32.PACK_AB_MERGE_C R85, R85, R84, RZ ;  /* 0x000000545555723e */ /* 0x000fc400048060ff */
[----:B------:R2:W-:Y:S01]  /*85b0*/  @P3 STG.E.U8 desc[UR18][R4.64], R63 ;  /* 0x0000003f04003986 */ /* 0x0005e2000c101112 */
[-C--:B------:R-:W-:Y:S02]  /*85c0*/  IADD3 R6, P6, PT, R11, R2.reuse, RZ ;  /* 0x000000020b067210 */ /* 0x080fe40007fde0ff */
[----:B---3--:R-:W-:Y:S01]  /*85d0*/  ISETP.LT.AND P3, PT, R7, UR4, !P0 ;  /* 0x0000000407007c0c */ /* 0x008fe2000c761270 */
[----:B-----5:R-:W-:Y:S01]  /*85e0*/  IMAD.MOV.U32 R8, RZ, RZ, R10 ;  /* 0x000000ffff087224 */ /* 0x020fe200078e000a */
[C---:B------:R-:W-:Y:S01]  /*85f0*/  LEA.HI.X.SX32 R7, R11.reuse, R3, 0x1, P6 ;  /* 0x000000030b077211 */ /* 0x040fe200030f0eff */
[----:B------:R-:W-:Y:S01]  /*8600*/  VIADD R10, R11, UR5 ;  /* 0x000000050b0a7c36 */ /* 0x000fe20008000000 */
[----:B------:R-:W3:Y:S01]  /*8610*/  LDCU UR4, c[0x0][0x39c] ;  /* 0x00007380ff0477ac */ /* 0x000ee20008000800 */
[----:B------:R-:W-:Y:S01]  /*8620*/  VIADD R9, R0, 0x40 ;  /* 0x0000004000097836 */ /* 0x000fe20000000000 */
[----:B------:R-:W-:Y:S02]  /*8630*/  SHF.R.S32.HI R11, RZ, 0x8, R8 ;  /* 0x00000008ff0b7819 */ /* 0x000fe40000011408 */
[----:B------:R-:W-:-:S02]  /*8640*/  IADD3 R8, P6, PT, R10, R2, RZ ;  /* 0x000000020a087210 */ /* 0x000fc40007fde0ff */
[----:B------:R-:W-:Y:S01]  /*8650*/  PRMT R13, R65, 0x9910, RZ ;  /* 0x00009910410d7816 */ /* 0x000fe200000000ff */
[----:B------:R5:W-:Y:S01]  /*8660*/  @P4 STG.E.U8 desc[UR18][R6.64], R11 ;  /* 0x0000000b06004986 */ /* 0x000be2000c101112 */
[----:B-1----:R-:W-:Y:S01]  /*8670*/  ISETP.LT.AND P4, PT, R9, UR7, !P0 ;  /* 0x0000000709007c0c */ /* 0x002fe2000c781270 */
[----:B------:R-:W1:Y:S01]  /*8680*/  LDCU UR7, c[0x0][0x39c] ;  /* 0x00007380ff0777ac */ /* 0x000e620008000800 */
[CC--:B------:R-:W-:Y:S01]  /*8690*/  LEA.HI.X.SX32 R9, R10.reuse, R3.reuse, 0x1, P6 ;  /* 0x000000030a097211 */ /* 0x0c0fe200030f0eff */
[----:B------:R-:W-:Y:S01]  /*86a0*/  VIADD R10, R10, UR5 ;  /* 0x000000050a0a7c36 */ /* 0x000fe20008000000 */
[----:B------:R-:W-:Y:S02]  /*86b0*/  SHF.R.S32.HI R13, RZ, 0x8, R13 ;  /* 0x00000008ff0d7819 */ /* 0x000fe4000001140d */
[----:B0-----:R-:W-:Y:S01]  /*86c0*/  ISETP.LT.AND P6, PT, R12, UR6, !P0 ;  /* 0x000000060c007c0c */ /* 0x001fe2000c7c1270 */
[----:B------:R0:W-:Y:S01]  /*86d0*/  @P2 STG.E.U8 desc[UR18][R8.64], R65 ;  /* 0x0000004108002986 */ /* 0x0001e2000c101112 */
[C---:B--2---:R-:W-:Y:S01]  /*86e0*/  IADD3 R4, P2, PT, R10.reuse, R2, RZ ;  /* 0x000000020a047210 */ /* 0x044fe20007f5e0ff */
[----:B------:R-:W2:Y:S01]  /*86f0*/  LDCU UR6, c[0x0][0x39c] ;  /* 0x00007380ff0677ac */ /* 0x000ea20008000800 */
[----:B------:R-:W-:Y:S01]  /*8700*/  PRMT R12, R67, 0x9910, RZ ;  /* 0x00009910430c7816 */ /* 0x000fe200000000ff */
[C---:B-----5:R-:W-:Y:S01]  /*8710*/  VIADD R11, R10.reuse, UR5 ;  /* 0x000000050a0b7c36 */ /* 0x060fe20008000000 */
[----:B------:R-:W-:Y:S01]  /*8720*/  LEA.HI.X.SX32 R5, R10, R3, 0x1, P2 ;  /* 0x000000030a057211 */ /* 0x000fe200010f0eff */
[----:B------:R-:W-:Y:S01]  /*8730*/  VIADD R10, R0, 0x42 ;  /* 0x00000042000a7836 */ /* 0x000fe20000000000 */
[----:B------:R-:W-:-:S02]  /*8740*/  F2FP.SATFINITE.E5M2.F32.PACK_AB_MERGE_C R87, R87, R86, RZ ;  /* 0x000000565757723e */ /* 0x000fc400048060ff */
[C---:B------:R-:W-:Y:S01]  /*8750*/  IADD3 R6, P2, PT, R11.reuse, R2, RZ ;  /* 0x000000020b067210 */ /* 0x040fe20007f5e0ff */
[----:B------:R5:W-:Y:S01]  /*8760*/  @P5 STG.E.U8 desc[UR18][R4.64], R13 ;  /* 0x0000000d04005986 */ /* 0x000be2000c101112 */
[----:B---3--:R-:W-:Y:S01]  /*8770*/  ISETP.LT.AND P5, PT, R10, UR4, !P0 ;  /* 0x000000040a007c0c */ /* 0x008fe2000c7a1270 */
[----:B------:R-:W3:Y:S01]  /*8780*/  LDCU UR4, c[0x0][0x39c] ;  /* 0x00007380ff0477ac */ /* 0x000ee20008000800 */
[CC--:B------:R-:W-:Y:S01]  /*8790*/  LEA.HI.X.SX32 R7, R11.reuse, R3.reuse, 0x1, P2 ;  /* 0x000000030b077211 */ /* 0x0c0fe200010f0eff */
[----:B------:R-:W-:Y:S01]  /*87a0*/  VIADD R11, R11, UR5 ;  /* 0x000000050b0b7c36 */ /* 0x000fe20008000000 */
[----:B------:R-:W-:Y:S02]  /*87b0*/  F2FP.SATFINITE.E5M2.F32.PACK_AB_MERGE_C R89, R89, R88, RZ ;  /* 0x000000585959723e */ /* 0x000fe400048060ff */
[----:B------:R-:W-:Y:S01]  /*87c0*/  F2FP.SATFINITE.E5M2.F32.PACK_AB_MERGE_C R91, R91, R90, RZ ;  /* 0x0000005a5b5b723e */ /* 0x000fe200048060ff */
[----:B------:R1:W-:Y:S01]  /*87d0*/  @P1 STG.E.U8 desc[UR18][R6.64], R67 ;  /* 0x0000004306001986 */ /* 0x0003e2000c101112 */
[CC--:B0-----:R-:W-:Y:S01]  /*87e0*/  IADD3 R8, P1, PT, R11.reuse, R2.reuse, RZ ;  /* 0x000000020b087210 */ /* 0x0c1fe20007f3e0ff */
[C---:B------:R-:W-:Y:S01]  /*87f0*/  VIADD R10, R11.reuse, UR5 ;  /* 0x000000050b0a7c36 */ /* 0x040fe20008000000 */
[----:B--2---:R-:W-:Y:S01]  /*8800*/  ISETP.LT.AND P2, PT, R14, UR6, !P0 ;  /* 0x000000060e007c0c */ /* 0x004fe2000c741270 */
[C---:B-----5:R-:W-:Y:S01]  /*8810*/  VIADD R5, R0.reuse, 0x44 ;  /* 0x0000004400057836 */ /* 0x060fe20000000000 */
[-C--:B------:R-:W-:Y:S01]  /*8820*/  LEA.HI.X.SX32 R9, R11, R3.reuse, 0x1, P1 ;  /* 0x000000030b097211 */ /* 0x080fe200008f0eff */
[----:B------:R-:W0:Y:S01]  /*8830*/  LDCU UR6, c[0x0][0x39c] ;  /* 0x00007380ff0677ac */ /* 0x000e220008000800 */
[----:B------:R-:W-:Y:S01]  /*8840*/  SHF.R.S32.HI R11, RZ, 0x8, R12 ;  /* 0x00000008ff0b7819 */ /* 0x000fe2000001140c */
[----:B------:R-:W-:Y:S01]  /*8850*/  VIADD R12, R0, 0x48 ;  /* 0x00000048000c7836 */ /* 0x000fe20000000000 */
[-C--:B------:R-:W-:Y:S01]  /*8860*/  IADD3 R4, P1, PT, R10, R2.reuse, RZ ;  /* 0x000000020a047210 */ /* 0x080fe20007f3e0ff */
[C---:B------:R-:W-:Y:S01]  /*8870*/  VIADD R14, R0.reuse, 0x55 ;  /* 0x00000055000e7836 */ /* 0x040fe20000000000 */
[----:B------:R-:W-:Y:S01]  /*8880*/  PRMT R13, R69, 0x9910, RZ ;  /* 0x00009910450d7816 */ /* 0x000fe200000000ff */
[----:B-1----:R-:W-:Y:S01]  /*8890*/  VIADD R6, R0, 0x45 ;  /* 0x0000004500067836 */ /* 0x002fe20000000000 */
[----:B------:R1:W-:Y:S01]  /*88a0*/  @P3 STG.E.U8 desc[UR18][R8.64], R11 ;  /* 0x0000000b08003986 */ /* 0x0003e2000c101112 */
[----:B------:R-:W-:Y:S01]  /*88b0*/  ISETP.LT.AND P3, PT, R5, UR7, !P0 ;  /* 0x0000000705007c0c */ /* 0x000fe2000c761270 */
[----:B------:R-:W2:Y:S01]  /*88c0*/  LDCU UR7, c[0x0][0x39c] ;  /* 0x00007380ff0777ac */ /* 0x000ea20008000800 */
[C---:B------:R-:W-:Y:S01]  /*88d0*/  LEA.HI.X.SX32 R5, R10.reuse, R3, 0x1, P1 ;  /* 0x000000030a057211 */ /* 0x040fe200008f0eff */
[----:B------:R-:W-:Y:S01]  /*88e0*/  VIADD R10, R10, UR5 ;  /* 0x000000050a0a7c36 */ /* 0x000fe20008000000 */
[----:B---3--:R-:W-:Y:S01]  /*88f0*/  ISETP.LT.AND P1, PT, R6, UR4, !P0 ;  /* 0x0000000406007c0c */ /* 0x008fe2000c721270 */
[----:B------:R-:W3:Y:S01]  /*8900*/  LDCU UR4, c[0x0][0x39c] ;  /* 0x00007380ff0477ac */ /* 0x000ee20008000800 */
[----:B------:R-:W-:Y:S01]  /*8910*/  SHF.R.S32.HI R13, RZ, 0x8, R13 ;  /* 0x00000008ff0d7819 */ /* 0x000fe2000001140d */
[----:B------:R5:W-:Y:S01]  /*8920*/  @P4 STG.E.U8 desc[UR18][R4.64], R69 ;  /* 0x0000004504004986 */ /* 0x000be2000c101112 */
[----:B------:R-:W-:-:S02]  /*8930*/  IADD3 R6, P4, PT, R10, R2, RZ ;  /* 0x000000020a067210 */ /* 0x000fc40007f9e0ff */
[----:B------:R-:W-:Y:S01]  /*8940*/  F2FP.SATFINITE.E5M2.F32.PACK_AB_MERGE_C R93, R93, R92, RZ ;  /* 0x0000005c5d5d723e */ /* 0x000fe200048060ff */
[C---:B-1----:R-:W-:Y:S01]  /*8950*/  VIADD R11, R10.reuse, UR5 ;  /* 0x000000050a0b7c36 */ /* 0x042fe20008000000 */
[-C--:B------:R-:W-:Y:S02]  /*8960*/  LEA.HI.X.SX32 R7, R10, R3.reuse, 0x1, P4 ;  /* 0x000000030a077211 */ /* 0x080fe400020f0eff */
[----:B------:R-:W-:Y:S02]  /*8970*/  PRMT R10, R71, 0x9910, RZ ;  /* 0x00009910470a7816 */ /* 0x000fe400000000ff */
[----:B------:R-:W-:Y:S01]  /*8980*/  IADD3 R8, P4, PT, R11, R2, RZ ;  /* 0x000000020b087210 */ /* 0x000fe20007f9e0ff */
[----:B------:R1:W-:Y:S01]  /*8990*/  @P6 STG.E.U8 desc[UR18][R6.64], R13 ;  /* 0x0000000d06006986 */ /* 0x0003e2000c101112 */
[----:B------:R-:W-:Y:S01]  /*89a0*/  F2FP.SATFINITE.E5M2.F32.PACK_AB_MERGE_C R95, R95, R94, RZ ;  /* 0x0000005e5f5f723e */ /* 0x000fe200048060ff */
[C---:B-----5:R-:W-:Y:S01]  /*89b0*/  VIADD R4, R0.reuse, 0x46 ;  /* 0x0000004600047836 */ /* 0x060fe20000000000 */
[C---:B------:R-:W-:Y:S01]  /*89c0*/  LEA.HI.X.SX32 R9, R11.reuse, R3, 0x1, P4 ;  /* 0x000000030b097211 */ /* 0x040fe200020f0eff */
[----:B------:R-:W-:Y:S01]  /*89d0*/  VIADD R11, R11, UR5 ;  /* 0x000000050b0b7c36 */ /* 0x000fe20008000000 */
[----:B------:R-:W-:Y:S01]  /*89e0*/  F2FP.SATFINITE.E5M2.F32.PACK_AB_MERGE_C R97, R97, R96, RZ ;  /* 0x000000606161723e */ /* 0x000fe200048060ff */
[----:B------:R-:W-:Y:S01]  /*89f0*/  VIADD R5, R0, 0x47 ;  /* 0x0000004700057836 */ /* 0x000fe20000000000 */
[----:B---3--:R-:W-:Y:S01]  /*8a00*/  ISETP.LT.AND P4, PT, R4, UR4, !P0 ;  /* 0x0000000404007c0c */ /* 0x008fe2000c781270 */
[----:B------:R3:W-:Y:S01]  /*8a10*/  @P5 STG.E.U8 desc[UR18][R8.64], R71 ;  /* 0x0000004708005986 */ /* 0x0007e2000c101112 */
[----:B------:R-:W-:Y:S01]  /*8a20*/  IADD3 R4, P5, PT, R11, R2, RZ ;  /* 0x000000020b047210 */ /* 0x000fe20007fbe0ff */
[----:B------:R-:W5:Y:S01]  /*8a30*/  LDCU UR4, c[0x0][0x39c] ;  /* 0x00007380ff0477ac */ /* 0x000f620008000800 */
[----:B0-----:R-:W-:-:S02]  /*8a40*/  ISETP.LT.AND P6, PT, R5, UR6, !P0 ;  /* 0x0000000605007c0c */ /* 0x001fc4000c7c1270 */
[CC--:B------:R-:W-:Y:S01]  /*8a50*/  LEA.HI.X.SX32 R5, R11.reuse, R3.reuse, 0x1, P5 ;  /* 0x000000030b057211 */ /* 0x0c0fe200028f0eff */
[----:B------:R-:W-:Y:S01]  /*8a60*/  VIADD R11, R11, UR5 ;  /* 0x000000050b0b7c36 */ /* 0x000fe20008000000 */
[----:B-1----:R-:W-:Y:S01]  /*8a70*/  SHF.R.S32.HI R13, RZ, 0x8, R10 ;  /* 0x00000008ff0d7819 */ /* 0x002fe2000001140a */
[----:B------:R-:W0:Y:S01]  /*8a80*/  LDCU UR6, c[0x0][0x39c] ;  /* 0x00007380ff0677ac */ /* 0x000e220008000800 */
[----:B--2---:R-:W-:Y:S01]  /*8a90*/  ISETP.LT.AND P5, PT, R12, UR7, !P0 ;  /* 0x000000070c007c0c */ /* 0x004fe2000c7a1270 */
[----:B------:R-:W-:Y:S01]  /*8aa0*/  VIADD R10, R11, UR5 ;  /* 0x000000050b0a7c36 */ /* 0x000fe20008000000 */
[----:B------:R-:W-:Y:S01]  /*8ab0*/  F2FP.SATFINITE.E5M2.F32.PACK_AB_MERGE_C R99, R99, R98, RZ ;  /* 0x000000626363723e */ /* 0x000fe200048060ff */
[----:B------:R1:W-:Y:S01]  /*8ac0*/  @P2 STG.E.U8 desc[UR18][R4.64], R13 ;  /* 0x0000000d04002986 */ /* 0x0003e2000c101112 */
[----:B------:R-:W-:Y:S01]  /*8ad0*/  IADD3 R6, P2, PT, R11, R2, RZ ;  /* 0x000000020b067210 */ /* 0x000fe20007f5e0ff */
[----:B------:R-:W-:Y:S01]  /*8ae0*/  VIADD R12, R0, 0x49 ;  /* 0x00000049000c7836 */ /* 0x000fe20000000000 */
[----:B---3--:R-:W-:Y:S01]  /*8af0*/  PRMT R9, R73, 0x9910, RZ ;  /* 0x0000991049097816 */ /* 0x008fe200000000ff */
[----:B------:R-:W2:Y:S01]  /*8b00*/  LDCU UR7, c[0x0][0x39c] ;  /* 0x00007380ff0777ac */ /* 0x000ea20008000800 */
[----:B------:R-:W-:-:S02]  /*8b10*/  LEA.HI.X.SX32 R7, R11, R3, 0x1, P2 ;  /* 0x000000030b077211 */ /* 0x000fc400010f0eff */
[C---:B------:R-:W-:Y:S01]  /*8b20*/  IADD3 R8, P2, PT, R10.reuse, R2, RZ ;  /* 0x000000020a087210 */ /* 0x040fe20007f5e0ff */
[----:B------:R-:W-:Y:S01]  /*8b30*/  IMAD.MOV.U32 R11, RZ, RZ, R9 ;  /* 0x000000ffff0b7224 */ /* 0x000fe200078e0009 */
[----:B------:R-:W-:Y:S01]  /*8b40*/  F2FP.SATFINITE.E5M2.F32.PACK_AB_MERGE_C R101, R101, R100, RZ ;  /* 0x000000646565723e */ /* 0x000fe200048060ff */
[----:B------:R3:W-:Y:S01]  /*8b50*/  @P3 STG.E.U8 desc[UR18][R6.64], R73 ;  /* 0x0000004906003986 */ /* 0x0007e2000c101112 */
[CC--:B------:R-:W-:Y:S01]  /*8b60*/  LEA.HI.X.SX32 R9, R10.reuse, R3.reuse, 0x1, P2 ;  /* 0x000000030a097211 */ /* 0x0c0fe200010f0eff */
[----:B------:R-:W-:Y:S01]  /*8b70*/  VIADD R10, R10, UR5 ;  /* 0x000000050a0a7c36 */ /* 0x000fe20008000000 */
[----:B------:R-:W-:Y:S01]  /*8b80*/  SHF.R.S32.HI R11, RZ, 0x8, R11 ;  /* 0x00000008ff0b7819 */ /* 0x000fe2000001140b */
[----:B-1----:R-:W-:Y:S01]  /*8b90*/  VIADD R5, R0, 0x4a ;  /* 0x0000004a00057836 */ /* 0x002fe20000000000 */
[----:B-----5:R-:W-:Y:S01]  /*8ba0*/  ISETP.LT.AND P2, PT, R12, UR4, !P0 ;  /* 0x000000040c007c0c */ /* 0x020fe2000c741270 */
[----:B------:R-:W1:Y:S01]  /*8bb0*/  LDCU UR4, c[0x0][0x39c] ;  /* 0x00007380ff0477ac */ /* 0x000e620008000800 */
[----:B------:R-:W-:Y:S01]  /*8bc0*/  PRMT R13, R75, 0x9910, RZ ;  /* 0x000099104b0d7816 */ /* 0x000fe200000000ff */
[----:B------:R5:W-:Y:S01]  /*8bd0*/  @P1 STG.E.U8 desc[UR18][R8.64], R11 ;  /* 0x0000000b08001986 */ /* 0x000be2000c101112 */
[----:B------:R-:W-:Y:S01]  /*8be0*/  IADD3 R4, P1, PT, R10, R2, RZ ;  /* 0x000000020a047210 */ /* 0x000fe20007f3e0ff */
[----:B------:R-:W-:Y:S01]  /*8bf0*/  VIADD R12, R0, 0x4b ;  /* 0x0000004b000c7836 */ /* 0x000fe20000000000 */
[----:B0-----:R-:W-:Y:S01]  /*8c00*/  ISETP.LT.AND P3, PT, R5, UR6, !P0 ;  /* 0x0000000605007c0c */ /* 0x001fe2000c761270 */
[----:B------:R-:W0:Y:S01]  /*8c10*/  LDCU UR6, c[0x0][0x39c] ;  /* 0x00007380ff0677ac */ /* 0x000e220008000800 */
[C---:B------:R-:W-:Y:S01]  /*8c20*/  LEA.HI.X.SX32 R5, R10.reuse, R3, 0x1, P1 ;  /* 0x000000030a057211 */ /* 0x040fe200008f0eff */
[----:B------:R-:W-:Y:S01]  /*8c30*/  VIADD R10, R10, UR5 ;  /* 0x000000050a0a7c36 */ /* 0x000fe20008000000 */
[----:B------:R-:W-:-:S02]  /*8c40*/  SHF.R.S32.HI R13, RZ, 0x8, R13 ;  /* 0x00000008ff0d7819 */ /* 0x000fc4000001140d */
[----:B--2---:R-:W-:Y:S01]  /*8c50*/  ISETP.LT.AND P1, PT, R12, UR7, !P0 ;  /* 0x000000070c007c0c */ /* 0x004fe2000c721270 */
[----:B------:R2:W-:Y:S01]  /*8c60*/  @P4 STG.E.U8 desc[UR18][R4.64], R75 ;  /* 0x0000004b04004986 */ /* 0x0005e2000c101112 */
[CC--:B---3--:R-:W-:Y:S01]  /*8c70*/  IADD3 R6, P4, PT, R10.reuse, R2.reuse, RZ ;  /* 0x000000020a067210 */ /* 0x0c8fe20007f9e0ff */
[----:B-----5:R-:W-:Y:S01]  /*8c80*/  VIADD R11, R10, UR5 ;  /* 0x000000050a0b7c36 */ /* 0x020fe20008000000 */
[----:B------:R-:W3:Y:S01]  /*8c90*/  LDCU UR7, c[0x0][0x39c] ;  /* 0x00007380ff0777ac */ /* 0x000ee20008000800 */
[----:B------:R-:W-:Y:S01]  /*8ca0*/  VIADD R12, R0, 0x4d ;  /* 0x0000004d000c7836 */ /* 0x000fe20000000000 */
[-C--:B------:R-:W-:Y:S01]  /*8cb0*/  LEA.HI.X.SX32 R7, R10, R3.reuse, 0x1, P4 ;  /* 0x000000030a077211 */ /* 0x080fe200020f0eff */
[----:B------:R-:W-:Y:S01]  /*8cc0*/  VIADD R10, R0, 0x4c ;  /* 0x0000004c000a7836 */ /* 0x000fe20000000000 */
[----:B------:R-:W-:Y:S02]  /*8cd0*/  IADD3 R8, P4, PT, R11, R2, RZ ;  /* 0x000000020b087210 */ /* 0x000fe40007f9e0ff */
[----:B------:R-:W-:Y:S01]  /*8ce0*/  F2FP.SATFINITE.E5M2.F32.PACK_AB_MERGE_C R103, R103, R102, RZ ;  /* 0x000000666767723e */ /* 0x000fe200048060ff */
[----:B------:R5:W-:Y:S01]  /*8cf0*/  @P6 STG.E.U8 desc[UR18][R6.64], R13 ;  /* 0x0000000d06006986 */ /* 0x000be2000c101112 */
[C---:B------:R-:W-:Y:S01]  /*8d00*/  LEA.HI.X.SX32 R9, R11.reuse, R3, 0x1, P4 ;  /* 0x000000030b097211 */ /* 0x040fe200020f0eff */
[----:B------:R-:W-:Y:S01]  /*8d10*/  VIADD R11, R11, UR5 ;  /* 0x000000050b0b7c36 */ /* 0x000fe20008000000 */
[----:B-1----:R-:W-:Y:S01]  /*8d20*/  ISETP.LT.AND P4, PT, R10, UR4, !P0 ;  /* 0x000000040a007c0c */ /* 0x002fe2000c781270 */
[----:B------:R-:W1:Y:S01]  /*8d30*/  LDCU UR4, c[0x0][0x39c] ;  /* 0x00007380ff0477ac */ /* 0x000e620008000800 */
[----:B------:R-:W-:Y:S01]  /*8d40*/  PRMT R10, R77, 0x9910, RZ ;  /* 0x000099104d0a7816 */ /* 0x000fe200000000ff */
[----:B------:R3:W-:Y:S01]  /*8d50*/  @P5 STG.E.U8 desc[UR18][R8.64], R77 ;  /* 0x0000004d08005986 */ /* 0x0007e2000c101112 */
[----:B--2---:R-:W-:-:S02]  /*8d60*/  IADD3 R4, P5, PT, R11, R2, RZ ;  /* 0x000000020b047210 */ /* 0x004fc40007fbe0ff */
[----:B------:R-:W-:Y:S02]  /*8d70*/  F2FP.SATFINITE.E5M2.F32.PACK_AB_MERGE_C R105, R105, R104, RZ ;  /* 0x000000686969723e */ /* 0x000fe400048060ff */
[CC--:B------:R-:W-:Y:S01]  /*8d80*/  LEA.HI.X.SX32 R5, R11.reuse, R3.reuse, 0x1, P5 ;  /* 0x000000030b057211 */ /* 0x0c0fe200028f0eff */
[----:B------:R-:W-:Y:S01]  /*8d90*/  VIADD R11, R11, UR5 ;  /* 0x000000050b0b7c36 */ /* 0x000fe20008000000 */
[----:B-----5:R-:W-:Y:S02]  /*8da0*/  SHF.R.S32.HI R13, RZ, 0x8, R10 ;  /* 0x00000008ff0d7819 */ /* 0x020fe4000001140a */
[----:B0-----:R-:W-:Y:S01]  /*8db0*/  ISETP.LT.AND P5, PT, R12, UR6, !P0 ;  /* 0x000000060c007c0c */ /* 0x001fe2000c7a1270 */
[----:B------:R-:W0:Y:S01]  /*8dc0*/  LDCU UR6, c[0x0][0x39c] ;  /* 0x00007380ff0677ac */ /* 0x000e220008000800 */
[C---:B------:R-:W-:Y:S01]  /*8dd0*/  VIADD R10, R11.reuse, UR5 ;  /* 0x000000050b0a7c36 */ /* 0x040fe20008000000 */
[----:B------:R2:W-:Y:S01]  /*8de0*/  @P2 STG.E.U8 desc[UR18][R4.64], R13 ;  /* 0x0000000d04002986 */ /* 0x0005e2000c101112 */
[----:B------:R-:W-:Y:S01]  /*8df0*/  IADD3 R6, P2, PT, R11, R2, RZ ;  /* 0x000000020b067210 */ /* 0x000fe20007f5e0ff */
[C---:B---3--:R-:W-:Y:S01]  /*8e00*/  VIADD R8, R0.reuse, 0x4e ;  /* 0x0000004e00087836 */ /* 0x048fe20000000000 */
[----:B------:R-:W-:Y:S01]  /*8e10*/  PRMT R12, R79, 0x9910, RZ ;  /* 0x000099104f0c7816 */ /* 0x000fe200000000ff */
[----:B------:R-:W-:Y:S01]  /*8e20*/  VIADD R9, R0, 0x4f ;  /* 0x0000004f00097836 */ /* 0x000fe20000000000 */
[----:B------:R-:W-:-:S02]  /*8e30*/  LEA.HI.X.SX32 R7, R11, R3, 0x1, P2 ;  /* 0x000000030b077211 */ /* 0x000fc400010f0eff */
[----:B-1----:R-:W-:Y:S01]  /*8e40*/  ISETP.LT.AND P2, PT, R8, UR4, !P0 ;  /* 0x0000000408007c0c */ /* 0x002fe2000c741270 */
        /* <DEDUP_REMOVED lines=13> */
[----:B0-----:R-:W-:Y:S01]  /*8f20*/  ISETP.LT.AND P1, PT, R5, UR6, !P0 ;  /* 0x0000000605007c0c */ /* 0x001fe2000c721270 */
[----:B-1----:R-:W-:Y:S01]  /*8f30*/  VIADD R7, R0, 0x51 ;  /* 0x0000005100077836 */ /* 0x002fe20000000000 */
        /* <DEDUP_REMOVED lines=186> */
[----:B------:R-:W-:Y:S01]  /*9ae0*/  IADD3 R6, P2, PT, R11, R2, RZ ;  /* 0x000000020b067210 */ /* 0x000fe20007f5e0ff */
[----:B------:R5:W-:Y:S01]  /*9af0*/  @P4 STG.E.U8 desc[UR18][R4.64], R13 ;  /* 0x0000000d04004986 */ /* 0x000be2000c101112 */
[----:B------:R-:W-:Y:S02]  /*9b00*/  F2FP.SATFINITE.E5M2.F32.PACK_AB_MERGE_C R123, R123, R122, RZ ;  /* 0x0000007a7b7b723e */ /* 0x000fe400048060ff */
[CC--:B------:R-:W-:Y:S01]  /*9b10*/  LEA.HI.X.SX32 R7, R11.reuse, R3.reuse, 0x1, P2 ;  /* 0x000000030b077211 */ /* 0x0c0fe200010f0eff */
[----:B------:R-:W-:Y:S01]  /*9b20*/  VIADD R11, R11, UR5 ;  /* 0x000000050b0b7c36 */ /* 0x000fe20008000000 */
[----:B---3--:R-:W-:Y:S01]  /*9b30*/  ISETP.LT.AND P2, PT, R10, UR4, !P0 ;  /* 0x000000040a007c0c */ /* 0x008fe2000c741270 */
[----:B------:R-:W3:Y:S01]  /*9b40*/  LDCU UR4, c[0x0][0x39c] ;  /* 0x00007380ff0477ac */ /* 0x000ee20008000800 */
[----:B------:R-:W-:Y:S01]  /*9b50*/  F2FP.SATFINITE.E5M2.F32.PACK_AB_MERGE_C R125, R125, R124, RZ ;  /* 0x0000007c7d7d723e */ /* 0x000fe200048060ff */
[----:B------:R1:W-:Y:S01]  /*9b60*/  @P1 STG.E.U8 desc[UR18][R6.64], R103 ;  /* 0x0000006706001986 */ /* 0x0003e2000c101112 */
[C---:B0-----:R-:W-:Y:S01]  /*9b70*/  IADD3 R8, P1, PT, R11.reuse, R2, RZ ;  /* 0x000000020b087210 */ /* 0x041fe20007f3e0ff */
[----:B------:R-:W-:Y:S01]  /*9b80*/  VIADD R10, R11, UR5 ;  /* 0x000000050b0a7c36 */ /* 0x000fe20008000000 */
[----:B------:R-:W-:Y:S01]  /*9b90*/  PRMT R17, R125, 0x9910, RZ ;  /* 0x000099107d117816 */ /* 0x000fe200000000ff */
[----:B-----5:R-:W-:Y:S01]  /*9ba0*/  VIADD R5, R0, 0x68 ;  /* 0x0000006800057836 */ /* 0x020fe20000000000 */
[----:B------:R-:W-:-:S02]  /*9bb0*/  LEA.HI.X.SX32 R9, R11, R3, 0x1, P1 ;  /* 0x000000030b097211 */ /* 0x000fc400008f0eff */
[----:B------:R-:W-:Y:S01]  /*9bc0*/  SHF.R.S32.HI R11, RZ, 0x8, R12 ;  /* 0x00000008ff0b7819 */ /* 0x000fe2000001140c */
[----:B------:R-:W-:Y:S01]  /*9bd0*/  VIADD R12, R0, 0x6c ;  /* 0x0000006c000c7836 */ /* 0x000fe20000000000 */
[-C--:B------:R-:W-:Y:S02]  /*9be0*/  IADD3 R4, P4, PT, R10, R2.reuse, RZ ;  /* 0x000000020a047210 */ /* 0x080fe40007f9e0ff */
[----:B--2---:R-:W-:Y:S01]  /*9bf0*/  ISETP.LT.AND P1, PT, R14, UR6, !P0 ;  /* 0x000000060e007c0c */ /* 0x004fe2000c721270 */
[----:B-1----:R-:W-:Y:S01]  /*9c00*/  VIADD R6, R0, 0x69 ;  /* 0x0000006900067836 */ /* 0x002fe20000000000 */
[----:B------:R0:W-:Y:S01]  /*9c10*/  @P6 STG.E.U8 desc[UR18][R8.64], R11 ;  /* 0x0000000b08006986 */ /* 0x0001e2000c101112 */
[----:B------:R-:W-:Y:S01]  /*9c20*/  ISETP.LT.AND P6, PT, R5, UR7, !P0 ;  /* 0x0000000705007c0c */ /* 0x000fe2000c7c1270 */
[----:B------:R-:W1:Y:S01]  /*9c30*/  LDCU UR6, c[0x0][0x39c] ;  /* 0x00007380ff0677ac */ /* 0x000e620008000800 */
[CC--:B------:R-:W-:Y:S01]  /*9c40*/  LEA.HI.X.SX32 R5, R10.reuse, R3.reuse, 0x1, P4 ;  /* 0x000000030a057211 */ /* 0x0c0fe200020f0eff */
[----:B------:R-:W-:Y:S01]  /*9c50*/  VIADD R10, R10, UR5 ;  /* 0x000000050a0a7c36 */ /* 0x000fe20008000000 */
[----:B---3--:R-:W-:Y:S01]  /*9c60*/  ISETP.LT.AND P4, PT, R6, UR4, !P0 ;  /* 0x0000000406007c0c */ /* 0x008fe2000c781270 */
[----:B------:R-:W2:Y:S01]  /*9c70*/  LDCU UR4, c[0x0][0x39c] ;  /* 0x00007380ff0477ac */ /* 0x000ea20008000800 */
[----:B------:R-:W-:Y:S01]  /*9c80*/  PRMT R13, R105, 0x9910, RZ ;  /* 0x00009910690d7816 */ /* 0x000fe200000000ff */
[----:B------:R3:W-:Y:S01]  /*9c90*/  @P3 STG.E.U8 desc[UR18][R4.64], R105 ;  /* 0x0000006904003986 */ /* 0x0007e2000c101112 */
[C---:B------:R-:W-:Y:S01]  /*9ca0*/  IADD3 R6, P3, PT, R10.reuse, R2, RZ ;  /* 0x000000020a067210 */ /* 0x040fe20007f7e0ff */
[----:B------:R-:W5:Y:S01]  /*9cb0*/  LDCU UR7, c[0x0][0x39c] ;  /* 0x00007380ff0777ac */ /* 0x000f620008000800 */
[----:B------:R-:W-:Y:S01]  /*9cc0*/  SHF.R.S32.HI R13, RZ, 0x8, R13 ;  /* 0x00000008ff0d7819 */ /* 0x000fe2000001140d */
[C---:B0-----:R-:W-:Y:S01]  /*9cd0*/  VIADD R11, R10.reuse, UR5 ;  /* 0x000000050a0b7c36 */ /* 0x041fe20008000000 */
[----:B------:R-:W-:Y:S01]  /*9ce0*/  LEA.HI.X.SX32 R7, R10, R3, 0x1, P3 ;  /* 0x000000030a077211 */ /* 0x000fe200018f0eff */
[----:B------:R-:W-:Y:S01]  /*9cf0*/  VIADD R14, R0, 0x79 ;  /* 0x00000079000e7836 */ /* 0x000fe20000000000 */
[----:B------:R-:W-:-:S02]  /*9d00*/  PRMT R10, R107, 0x9910, RZ ;  /* 0x000099106b0a7816 */ /* 0x000fc400000000ff */
[C---:B------:R-:W-:Y:S01]  /*9d10*/  IADD3 R8, P3, PT, R11.reuse, R2, RZ ;  /* 0x000000020b087210 */ /* 0x040fe20007f7e0ff */
[----:B------:R0:W-:Y:S01]  /*9d20*/  @P5 STG.E.U8 desc[UR18][R6.64], R13 ;  /* 0x0000000d06005986 */ /* 0x0001e2000c101112 */
[----:B------:R-:W-:Y:S01]  /*9d30*/  SHF.R.S32.HI R17, RZ, 0x8, R17 ;  /* 0x00000008ff117819 */ /* 0x000fe20000011411 */
[C---:B---3--:R-:W-:Y:S01]  /*9d40*/  VIADD R4, R0.reuse, 0x6a ;  /* 0x0000006a00047836 */ /* 0x048fe20000000000 */
[C---:B------:R-:W-:Y:S01]  /*9d50*/  LEA.HI.X.SX32 R9, R11.reuse, R3, 0x1, P3 ;  /* 0x000000030b097211 */ /* 0x040fe200018f0eff */
[----:B------:R-:W-:Y:S01]  /*9d60*/  VIADD R11, R11, UR5 ;  /* 0x000000050b0b7c36 */ /* 0x000fe20008000000 */
[----:B------:R-:W-:Y:S01]  /*9d70*/  F2FP.SATFINITE.E5M2.F32.PACK_AB_MERGE_C R127, R127, R126, RZ ;  /* 0x0000007e7f7f723e */ /* 0x000fe200048060ff */
[----:B------:R-:W-:Y:S01]  /*9d80*/  VIADD R5, R0, 0x6b ;  /* 0x0000006b00057836 */ /* 0x000fe20000000000 */
[----:B--2---:R-:W-:Y:S01]  /*9d90*/  ISETP.LT.AND P3, PT, R4, UR4, !P0 ;  /* 0x0000000404007c0c */ /* 0x004fe2000c761270 */
[----:B------:R2:W-:Y:S01]  /*9da0*/  @P2 STG.E.U8 desc[UR18][R8.64], R107 ;  /* 0x0000006b08002986 */ /* 0x0005e2000c101112 */
[----:B------:R-:W-:Y:S01]  /*9db0*/  IADD3 R4, P2, PT, R11, R2, RZ ;  /* 0x000000020b047210 */ /* 0x000fe20007f5e0ff */
[----:B------:R-:W3:Y:S01]  /*9dc0*/  LDCU UR4, c[0x0][0x39c] ;  /* 0x00007380ff0477ac */ /* 0x000ee20008000800 */
[----:B-1----:R-:W-:-:S02]  /*9dd0*/  ISETP.LT.AND P5, PT, R5, UR6, !P0 ;  /* 0x0000000605007c0c */ /* 0x002fc4000c7a1270 */
[CC--:B------:R-:W-:Y:S01]  /*9de0*/  LEA.HI.X.SX32 R5, R11.reuse, R3.reuse, 0x1, P2 ;  /* 0x000000030b057211 */ /* 0x0c0fe200010f0eff */
[----:B------:R-:W-:Y:S01]  /*9df0*/  VIADD R11, R11, UR5 ;  /* 0x000000050b0b7c36 */ /* 0x000fe20008000000 */
[----:B0-----:R-:W-:Y:S01]  /*9e00*/  SHF.R.S32.HI R13, RZ, 0x8, R10 ;  /* 0x00000008ff0d7819 */ /* 0x001fe2000001140a */
[----:B------:R-:W0:Y:S01]  /*9e10*/  LDCU UR6, c[0x0][0x39c] ;  /* 0x00007380ff0677ac */ /* 0x000e220008000800 */
[----:B-----5:R-:W-:Y:S01]  /*9e20*/  ISETP.LT.AND P2, PT, R12, UR7, !P0 ;  /* 0x000000070c007c0c */ /* 0x020fe2000c741270 */
[----:B------:R-:W-:Y:S01]  /*9e30*/  VIADD R10, R11, UR5 ;  /* 0x000000050b0a7c36 */ /* 0x000fe20008000000 */
[----:B------:R-:W-:Y:S01]  /*9e40*/  F2FP.SATFINITE.E5M2.F32.PACK_AB_MERGE_C R129, R129, R128, RZ ;  /* 0x000000808181723e */ /* 0x000fe200048060ff */
[----:B------:R1:W-:Y:S01]  /*9e50*/  @P1 STG.E.U8 desc[UR18][R4.64], R13 ;  /* 0x0000000d04001986 */ /* 0x0003e2000c101112 */
[----:B------:R-:W-:Y:S01]  /*9e60*/  IADD3 R6, P1, PT, R11, R2, RZ ;  /* 0x000000020b067210 */ /* 0x000fe20007f3e0ff */
[----:B------:R-:W-:Y:S01]  /*9e70*/  VIADD R12, R0, 0x6d ;  /* 0x0000006d000c7836 */ /* 0x000fe20000000000 */
[----:B--2---:R-:W-:Y:S01]  /*9e80*/  PRMT R9, R109, 0x9910, RZ ;  /* 0x000099106d097816 */ /* 0x004fe200000000ff */
        /* <DEDUP_REMOVED lines=10> */
[----:B---3--:R-:W-:Y:S01]  /*9f30*/  ISETP.LT.AND P1, PT, R12, UR4, !P0 ;  /* 0x000000040c007c0c */ /* 0x008fe2000c721270 */
        /* <DEDUP_REMOVED lines=12> */
[CC--:B-----5:R-:W-:Y:S01]  /*a000*/  IADD3 R6, P3, PT, R10.reuse, R2.reuse, RZ ;  /* 0x000000020a067210 */ /* 0x0e0fe20007f7e0ff */
[----:B---3--:R-:W-:Y:S01]  /*a010*/  VIADD R11, R10, UR5 ;  /* 0x000000050a0b7c36 */ /* 0x008fe20008000000 */
[----:B------:R-:W3:Y:S01]  /*a020*/  LDCU UR7, c[0x0][0x39c] ;  /* 0x00007380ff0777ac */ /* 0x000ee20008000800 */
[----:B------:R-:W-:Y:S01]  /*a030*/  VIADD R12, R0, 0x71 ;  /* 0x00000071000c7836 */ /* 0x000fe20000000000 */
[-C--:B------:R-:W-:Y:S01]  /*a040*/  LEA.HI.X.SX32 R7, R10, R3.reuse, 0x1, P3 ;  /* 0x000000030a077211 */ /* 0x080fe200018f0eff */
[----:B------:R-:W-:Y:S01]  /*a050*/  VIADD R10, R0, 0x70 ;  /* 0x00000070000a7836 */ /* 0x000fe20000000000 */
[-C--:B------:R-:W-:Y:S02]  /*a060*/  IADD3 R8, P3, PT, R11, R2.reuse, RZ ;  /* 0x000000020b087210 */ /* 0x080fe40007f7e0ff */
[----:B------:R-:W-:Y:S01]  /*a070*/  PRMT R19, R131, 0x9910, RZ ;  /* 0x0000991083137816 */ /* 0x000fe200000000ff */
        /* <DEDUP_REMOVED lines=8> */
[----:B------:R-:W-:Y:S02]  /*a100*/  SHF.R.S32.HI R19, RZ, 0x8, R19 ;  /* 0x00000008ff137819 */ /* 0x000fe40000011413 */
[C---:B------:R-:W-:Y:S01]  /*a110*/  LEA.HI.X.SX32 R5, R11.reuse, R3, 0x1, P2 ;  /* 0x000000030b057211 */ /* 0x040fe200010f0eff */
[----:B------:R-:W-:Y:S01]  /*a120*/  VIADD R11, R11, UR5 ;  /* 0x000000050b0b7c36 */ /* 0x000fe20008000000 */
[----:B-----5:R-:W-:Y:S02]  /*a130*/  SHF.R.S32.HI R13, RZ, 0x8, R10 ;  /* 0x00000008ff0d7819 */ /* 0x020fe4000001140a */
[----:B0-----:R-:W-:Y:S01]  /*a140*/  ISETP.LT.AND P2, PT, R12, UR6, !P0 ;  /* 0x000000060c007c0c */ /* 0x001fe2000c741270 */
[----:B------:R-:W0:Y:S01]  /*a150*/  LDCU UR6, c[0x0][0x39c] ;  /* 0x00007380ff0677ac */ /* 0x000e220008000800 */
[----:B------:R-:W-:Y:S01]  /*a160*/  PRMT R12, R115, 0x9910, RZ ;  /* 0x00009910730c7816 */ /* 0x000fe200000000ff */
[----:B------:R2:W-:Y:S01]  /*a170*/  @P1 STG.E.U8 desc[UR18][R4.64], R13 ;  /* 0x0000000d04001986 */ /* 0x0005e2000c101112 */
[----:B------:R-:W-:Y:S01]  /*a180*/  IADD3 R6, P1, PT, R11, R2, RZ ;  /* 0x000000020b067210 */ /* 0x000fe20007f3e0ff */
[----:B---3--:R-:W-:-:S02]  /*a190*/  VIADD R8, R0, 0x72 ;  /* 0x0000007200087836 */ /* 0x008fc40000000000 */
[C---:B------:R-:W-:Y:S01]  /*a1a0*/  VIADD R10, R11.reuse, UR5 ;  /* 0x000000050b0a7c36 */ /* 0x040fe20008000000 */
[-C--:B------:R-:W-:Y:S01]  /*a1b0*/  LEA.HI.X.SX32 R7, R11, R3.reuse, 0x1, P1 ;  /* 0x000000030b077211 */ /* 0x080fe200008f0eff */
[----:B------:R-:W-:Y:S01]  /*a1c0*/  VIADD R9, R0, 0x73 ;  /* 0x0000007300097836 */ /* 0x000fe20000000000 */
[----:B-1----:R-:W-:Y:S01]  /*a1d0*/  ISETP.LT.AND P1, PT, R8, UR4, !P0 ;  /* 0x0000000408007c0c */ /* 0x002fe2000c721270 */
[----:B------:R-:W-:Y:S01]  /*a1e0*/  IMAD.MOV.U32 R11, RZ, RZ, R12 ;  /* 0x000000ffff0b7224 */ /* 0x000fe200078e000c */
[CC--:B------:R-:W-:Y:S01]  /*a1f0*/  IADD3 R8, P5, PT, R10.reuse, R2.reuse, RZ ;  /* 0x000000020a087210 */ /* 0x0c0fe20007fbe0ff */
[----:B------:R1:W-:Y:S01]  /*a200*/  @P6 STG.E.U8 desc[UR18][R6.64], R115 ;  /* 0x0000007306006986 */ /* 0x0003e2000c101112 */
[----:B------:R-:W-:Y:S01]  /*a210*/  ISETP.LT.AND P6, PT, R9, UR7, !P0 ;  /* 0x0000000709007c0c */ /* 0x000fe2000c7c1270 */
[----:B------:R-:W3:Y:S01]  /*a220*/  LDCU UR4, c[0x0][0x39c] ;  /* 0x00007380ff0477ac */ /* 0x000ee20008000800 */
[CC--:B------:R-:W-:Y:S01]  /*a230*/  LEA.HI.X.SX32 R9, R10.reuse, R3.reuse, 0x1, P5 ;  /* 0x000000030a097211 */ /* 0x0c0fe200028f0eff */
[----:B------:R-:W-:Y:S01]  /*a240*/  VIADD R10, R10, UR5 ;  /* 0x000000050a0a7c36 */ /* 0x000fe20008000000 */
[----:B------:R-:W-:Y:S01]  /*a250*/  SHF.R.S32.HI R11, RZ, 0x8, R11 ;  /* 0x00000008ff0b7819 */ /* 0x000fe2000001140b */
[C---:B--2---:R-:W-:Y:S01]  /*a260*/  VIADD R5, R0.reuse, 0x74 ;  /* 0x0000007400057836 */ /* 0x044fe20000000000 */
[----:B------:R-:W2:Y:S01]  /*a270*/  LDCU UR7, c[0x0][0x39c] ;  /* 0x00007380ff0777ac */ /* 0x000ea20008000800 */
[----:B------:R-:W-:Y:S01]  /*a280*/  PRMT R13, R117, 0x9910, RZ ;  /* 0x00009910750d7816 */ /* 0x000fe200000000ff */
[----:B------:R-:W-:Y:S01]  /*a290*/  VIADD R12, R0, 0x78 ;  /* 0x00000078000c7836 */ /* 0x000fe20000000000 */
[----:B------:R5:W-:Y:S01]  /*a2a0*/  @P4 STG.E.U8 desc[UR18][R8.64], R11 ;  /* 0x0000000b08004986 */ /* 0x000be2000c101112 */
[----:B------:R-:W-:Y:S01]  /*a2b0*/  IADD3 R4, P4, PT, R10, R2, RZ ;  /* 0x000000020a047210 */ /* 0x000fe20007f9e0ff */
[----:B-1----:R-:W-:Y:S01]  /*a2c0*/  VIADD R7, R0, 0x75 ;  /* 0x0000007500077836 */ /* 0x002fe20000000000 */
[----:B0-----:R-:W-:Y:S01]  /*a2d0*/  ISETP.LT.AND P5, PT, R5, UR6, !P0 ;  /* 0x0000000605007c0c */ /* 0x001fe2000c7a1270 */
[----:B------:R-:W0:Y:S01]  /*a2e0*/  LDCU UR6, c[0x0][0x39c] ;  /* 0x00007380ff0677ac */ /* 0x000e220008000800 */
[C---:B------:R-:W-:Y:S01]  /*a2f0*/  LEA.HI.X.SX32 R5, R10.reuse, R3, 0x1, P4 ;  /* 0x000000030a057211 */ /* 0x040fe200020f0eff */
[----:B------:R-:W-:Y:S01]  /*a300*/  VIADD R10, R10, UR5 ;  /* 0x000000050a0a7c36 */ /* 0x000fe20008000000 */
[----:B------:R-:W-:-:S03]  /*a310*/  SHF.R.S32.HI R13, RZ, 0x8, R13 ;  /* 0x00000008ff0d7819 */ /* 0x000fc6000001140d */
[----:B------:R1:W-:Y:S01]  /*a320*/  @P3 STG.E.U8 desc[UR18][R4.64], R117 ;  /* 0x0000007504003986 */ /* 0x0003e2000c101112 */
[CC--:B------:R-:W-:Y:S01]  /*a330*/  IADD3 R6, P3, PT, R10.reuse, R2.reuse, RZ ;  /* 0x000000020a067210 */ /* 0x0c0fe20007f7e0ff */
[----:B-----5:R-:W-:Y:S01]  /*a340*/  VIADD R11, R10, UR5 ;  /* 0x000000050a0b7c36 */ /* 0x020fe20008000000 */
[----:B---3--:R-:W-:Y:S01]  /*a350*/  ISETP.LT.AND P4, PT, R7, UR4, !P0 ;  /* 0x0000000407007c0c */ /* 0x008fe2000c781270 */
[----:B------:R-:W-:Y:S01]  /*a360*/  VIADD R9, R0, 0x76 ;  /* 0x0000007600097836 */ /* 0x000fe20000000000 */
[-C--:B------:R-:W-:Y:S01]  /*a370*/  LEA.HI.X.SX32 R7, R10, R3.reuse, 0x1, P3 ;  /* 0x000000030a077211 */ /* 0x080fe200018f0eff */
[----:B------:R-:W-:Y:S01]  /*a380*/  VIADD R10, R0, 0x77 ;  /* 0x00000077000a7836 */ /* 0x000fe20000000000 */
[----:B------:R-:W-:Y:S01]  /*a390*/  IADD3 R8, P3, PT, R11, R2, RZ ;  /* 0x000000020b087210 */ /* 0x000fe20007f7e0ff */
[----:B------:R-:W3:Y:S02]  /*a3a0*/  LDCU UR4, c[0x0][0x39c] ;  /* 0x00007380ff0477ac */ /* 0x000ee40008000800 */
        /* <DEDUP_REMOVED lines=8> */
[C---:B------:R-:W-:Y:S01]  /*a430*/  IADD3 R4, P1, PT, R11.reuse, R2, RZ ;  /* 0x000000020b047210 */ /* 0x040fe20007f3e0ff */
[C---:B------:R-:W-:Y:S01]  /*a440*/  VIADD R10, R11.reuse, UR5 ;  /* 0x000000050b0a7c36 */ /* 0x040fe20008000000 */
[----:B------:R-:W1:Y:S01]  /*a450*/  LDCU UR6, c[0x0][0x39c] ;  /* 0x00007380ff0677ac */ /* 0x000e620008000800 */
[----:B-----5:R-:W-:Y:S01]  /*a460*/  IMAD.MOV.U32 R6, RZ, RZ, R5 ;  /* 0x000000ffff067224 */ /* 0x020fe200078e0005 */
[----:B------:R-:W-:Y:S01]  /*a470*/  LEA.HI.X.SX32 R5, R11, R3, 0x1, P1 ;  /* 0x000000030b057211 */ /* 0x000fe200008f0eff */
[----:B------:R-:W-:-:S03]  /*a480*/  VIADD R13, R0, 0x7a ;  /* 0x0000007a000d7836 */ /* 0x000fc60000000000 */
[----:B------:R-:W-:Y:S02]  /*a490*/  SHF.R.S32.HI R11, RZ, 0x8, R6 ;  /* 0x00000008ff0b7819 */ /* 0x000fe40000011406 */
[----:B------:R-:W-:-:S03]  /*a4a0*/  IADD3 R6, P1, PT, R10, R2, RZ ;  /* 0x000000020a067210 */ /* 0x000fc60007f3e0ff */
[----:B------:R5:W-:Y:S01]  /*a4b0*/  @P6 STG.E.U8 desc[UR18][R4.64], R11 ;  /* 0x0000000b04006986 */ /* 0x000be2000c101112 */
[CC--:B------:R-:W-:Y:S01]  /*a4c0*/  LEA.HI.X.SX32 R7, R10.reuse, R3.reuse, 0x1, P1 ;  /* 0x000000030a077211 */ /* 0x0c0fe200008f0eff */
[----:B------:R-:W-:Y:S01]  /*a4d0*/  VIADD R10, R10, UR5 ;  /* 0x000000050a0a7c36 */ /* 0x000fe20008000000 */
[----:B---3--:R-:W-:Y:S01]  /*a4e0*/  ISETP.LT.AND P1, PT, R12, UR4, !P0 ;  /* 0x000000040c007c0c */ /* 0x008fe2000c721270 */
[----:B------:R-:W3:Y:S01]  /*a4f0*/  LDCU UR4, c[0x0][0x39c] ;  /* 0x00007380ff0477ac */ /* 0x000ee20008000800 */
[----:B------:R-:W-:Y:S01]  /*a500*/  PRMT R12, R121, 0x9910, RZ ;  /* 0x00009910790c7816 */ /* 0x000fe200000000ff */
[----:B------:R4:W-:Y:S01]  /*a510*/  @P5 STG.E.U8 desc[UR18][R6.64], R121 ;  /* 0x0000007906005986 */ /* 0x0009e2000c101112 */
[----:B0-----:R-:W-:Y:S02]  /*a520*/  IADD3 R8, P5, PT, R10, R2, RZ ;  /* 0x000000020a087210 */ /* 0x001fe40007fbe0ff */
[----:B-1----:R-:W-:Y:S01]  /*a530*/  ISETP.LT.AND P6, PT, R14, UR6, !P0 ;  /* 0x000000060e007c0c */ /* 0x002fe2000c7c1270 */
[----:B------:R-:W0:Y:S01]  /*a540*/  LDCU UR6, c[0x0][0x39c] ;  /* 0x00007380ff0677ac */ /* 0x000e220008000800 */
[C---:B------:R-:W-:Y:S01]  /*a550*/  LEA.HI.X.SX32 R9, R10.reuse, R3, 0x1, P5 ;  /* 0x000000030a097211 */ /* 0x040fe200028f0eff */
[----:B------:R-:W-:Y:S01]  /*a560*/  VIADD R10, R10, UR5 ;  /* 0x000000050a0a7c36 */ /* 0x000fe20008000000 */
[----:B-----5:R-:W-:Y:S01]  /*a570*/  SHF.R.S32.HI R11, RZ, 0x8, R12 ;  /* 0x00000008ff0b7819 */ /* 0x020fe2000001140c */
[----:B------:R-:W-:Y:S01]  /*a580*/  VIADD R12, R0, 0x7c ;  /* 0x0000007c000c7836 */ /* 0x000fe20000000000 */
[----:B--2---:R-:W-:-:S02]  /*a590*/  ISETP.LT.AND P5, PT, R13, UR7, !P0 ;  /* 0x000000070d007c0c */ /* 0x004fc4000c7a1270 */
[----:B------:R-:W-:Y:S01]  /*a5a0*/  PRMT R13, R123, 0x9910, RZ ;  /* 0x000099107b0d7816 */ /* 0x000fe200000000ff */
[----:B------:R1:W-:Y:S01]  /*a5b0*/  @P4 STG.E.U8 desc[UR18][R8.64], R11 ;  /* 0x0000000b08004986 */ /* 0x0003e2000c101112 */
[-C--:B------:R-:W-:Y:S01]  /*a5c0*/  IADD3 R4, P4, PT, R10, R2.reuse, RZ ;  /* 0x000000020a047210 */ /* 0x080fe20007f9e0ff */
[----:B----4-:R-:W-:Y:S01]  /*a5d0*/  VIADD R6, R0, 0x7b ;  /* 0x0000007b00067836 */ /* 0x010fe20000000000 */
[----:B------:R-:W-:Y:S02]  /*a5e0*/  SHF.R.S32.HI R13, RZ, 0x8, R13 ;  /* 0x00000008ff0d7819 */ /* 0x000fe4000001140d */
[C---:B------:R-:W-:Y:S01]  /*a5f0*/  LEA.HI.X.SX32 R5, R10.reuse, R3, 0x1, P4 ;  /* 0x000000030a057211 */ /* 0x040fe200020f0eff */
[----:B------:R-:W-:Y:S01]  /*a600*/  VIADD R10, R10, UR5 ;  /* 0x000000050a0a7c36 */ /* 0x000fe20008000000 */
[----:B---3--:R-:W-:Y:S01]  /*a610*/  ISETP.LT.AND P4, PT, R6, UR4, !P0 ;  /* 0x0000000406007c0c */ /* 0x008fe2000c781270 */
[----:B------:R-:W2:Y:S02]  /*a620*/  LDCU UR4, c[0x0][0x39c] ;  /* 0x00007380ff0477ac */ /* 0x000ea40008000800 */
[----:B------:R3:W-:Y:S01]  /*a630*/  @P2 STG.E.U8 desc[UR18][R4.64], R123 ;  /* 0x0000007b04002986 */ /* 0x0007e2000c101112 */
[C---:B------:R-:W-:Y:S01]  /*a640*/  IADD3 R6, P2, PT, R10.reuse, R2, RZ ;  /* 0x000000020a067210 */ /* 0x040fe20007f5e0ff */
[----:B-1----:R-:W-:-:S03]  /*a650*/  VIADD R11, R10, UR5 ;  /* 0x000000050a0b7c36 */ /* 0x002fc60008000000 */
[-C--:B------:R-:W-:Y:S01]  /*a660*/  LEA.HI.X.SX32 R7, R10, R3.reuse, 0x1, P2 ;  /* 0x000000030a077211 */ /* 0x080fe200010f0eff */
[C---:B------:R-:W-:Y:S01]  /*a670*/  VIADD R10, R0.reuse, 0x7d ;  /* 0x0000007d000a7836 */ /* 0x040fe20000000000 */
[CC--:B------:R-:W-:Y:S01]  /*a680*/  IADD3 R8, P2, PT, R11.reuse, R2.reuse, RZ ;  /* 0x000000020b087210 */ /* 0x0c0fe20007f5e0ff */
[----:B------:R-:W-:Y:S02]  /*a690*/  VIADD R0, R0, 0x7f ;  /* 0x0000007f00007836 */ /* 0x000fe40000000000 */
[----:B------:R1:W-:Y:S01]  /*a6a0*/  @P3 STG.E.U8 desc[UR18][R6.64], R13 ;  /* 0x0000000d06003986 */ /* 0x0003e2000c101112 */
[CC--:B------:R-:W-:Y:S01]  /*a6b0*/  LEA.HI.X.SX32 R9, R11.reuse, R3.reuse, 0x1, P2 ;  /* 0x000000030b097211 */ /* 0x0c0fe200010f0eff */
[----:B------:R-:W-:Y:S01]  /*a6c0*/  VIADD R11, R11, UR5 ;  /* 0x000000050b0b7c36 */ /* 0x000fe20008000000 */
[----:B0-----:R-:W-:Y:S01]  /*a6d0*/  ISETP.LT.AND P3, PT, R12, UR6, !P0 ;  /* 0x000000060c007c0c */ /* 0x001fe2000c761270 */
[----:B------:R-:W0:Y:S02]  /*a6e0*/  LDCU UR6, c[0x0][0x39c] ;  /* 0x00007380ff0677ac */ /* 0x000e240008000800 */
[----:B------:R4:W-:Y:S01]  /*a6f0*/  @P1 STG.E.U8 desc[UR18][R8.64], R125 ;  /* 0x0000007d08001986 */ /* 0x0009e2000c101112 */
[----:B--2---:R-:W-:Y:S01]  /*a700*/  ISETP.LT.AND P2, PT, R10, UR4, !P0 ;  /* 0x000000040a007c0c */ /* 0x004fe2000c741270 */
[C---:B------:R-:W-:Y:S01]  /*a710*/  VIADD R10, R11.reuse, UR5 ;  /* 0x000000050b0a7c36 */ /* 0x040fe20008000000 */
[CC--:B---3--:R-:W-:Y:S01]  /*a720*/  IADD3 R4, P1, PT, R11.reuse, R2.reuse, RZ ;  /* 0x000000020b047210 */ /* 0x0c8fe20007f3e0ff */
[----:B------:R-:W2:Y:S03]  /*a730*/  LDCU UR4, c[0x0][0x39c] ;  /* 0x00007380ff0477ac */ /* 0x000ea60008000800 */
[----:B------:R-:W-:Y:S01]  /*a740*/  LEA.HI.X.SX32 R5, R11, R3, 0x1, P1 ;  /* 0x000000030b057211 */ /* 0x000fe200008f0eff */
[C---:B------:R-:W-:Y:S01]  /*a750*/  VIADD R11, R10.reuse, UR5 ;  /* 0x000000050a0b7c36 */ /* 0x040fe20008000000 */
[----:B-1----:R-:W-:-:S03]  /*a760*/  IADD3 R6, P1, PT, R10, R2, RZ ;  /* 0x000000020a067210 */ /* 0x002fc60007f3e0ff */
[C---:B------:R-:W-:Y:S01]  /*a770*/  VIADD R13, R11.reuse, UR5 ;  /* 0x000000050b0d7c36 */ /* 0x040fe20008000000 */
[----:B------:R1:W-:Y:S01]  /*a780*/  @P6 STG.E.U8 desc[UR18][R4.64], R17 ;  /* 0x0000001104006986 */ /* 0x0003e2000c101112 */
[-C--:B----4-:R-:W-:Y:S02]  /*a790*/  IADD3 R8, P6, PT, R11, R2.reuse, RZ ;  /* 0x000000020b087210 */ /* 0x090fe40007fde0ff */
[----:B------:R-:W-:Y:S01]  /*a7a0*/  VIADD R14, R13, UR5 ;  /* 0x000000050d0e7c36 */ /* 0x000fe20008000000 */
[-C--:B------:R-:W-:Y:S02]  /*a7b0*/  LEA.HI.X.SX32 R7, R10, R3.reuse, 0x1, P1 ;  /* 0x000000030a077211 */ /* 0x080fe400008f0eff */
[-C--:B------:R-:W-:Y:S01]  /*a7c0*/  LEA.HI.X.SX32 R9, R11, R3.reuse, 0x1, P6 ;  /* 0x000000030b097211 */ /* 0x080fe200030f0eff */
[C---:B------:R-:W-:Y:S01]  /*a7d0*/  VIADD R15, R14.reuse, UR5 ;  /* 0x000000050e0f7c36 */ /* 0x040fe20008000000 */
[-C--:B------:R-:W-:Y:S01]  /*a7e0*/  IADD3 R10, P1, PT, R13, R2.reuse, RZ ;  /* 0x000000020d0a7210 */ /* 0x080fe20007f3e0ff */
[----:B------:R3:W-:Y:S01]  /*a7f0*/  @P5 STG.E.U8 desc[UR18][R6.64], R127 ;  /* 0x0000007f06005986 */ /* 0x0007e2000c101112 */
[----:B------:R-:W-:Y:S01]  /*a800*/  IADD3 R12, P6, PT, R14, R2, RZ ;  /* 0x000000020e0c7210 */ /* 0x000fe20007fde0ff */
[----:B------:R-:W-:Y:S01]  /*a810*/  VIADD R16, R15, UR5 ;  /* 0x000000050f107c36 */ /* 0x000fe20008000000 */
[----:B------:R-:W-:-:S02]  /*a820*/  LEA.HI.X.SX32 R11, R13, R3, 0x1, P1 ;  /* 0x000000030d0b7211 */ /* 0x000fc400008f0eff */
[-C--:B------:R-:W-:Y:S02]  /*a830*/  LEA.HI.X.SX32 R13, R14, R3.reuse, 0x1, P6 ;  /* 0x000000030e0d7211 */ /* 0x080fe400030f0eff */
[-C--:B-1----:R-:W-:Y:S02]  /*a840*/  IADD3 R4, P6, PT, R16, R2.reuse, RZ ;  /* 0x0000000210047210 */ /* 0x082fe40007fde0ff */
[----:B--2---:R-:W-:Y:S02]  /*a850*/  ISETP.LT.AND P1, PT, R18, UR4, !P0 ;  /* 0x0000000412007c0c */ /* 0x004fe4000c721270 */
[----:B------:R-:W-:Y:S02]  /*a860*/  LEA.HI.X.SX32 R5, R16, R3, 0x1, P6 ;  /* 0x0000000310057211 */ /* 0x000fe400030f0eff */
[----:B0-----:R-:W-:Y:S02]  /*a870*/  ISETP.LT.AND P0, PT, R0, UR6, !P0 ;  /* 0x0000000600007c0c */ /* 0x001fe4000c701270 */
[----:B------:R-:W-:-:S02]  /*a880*/  IADD3 R2, P6, PT, R15, R2, RZ ;  /* 0x000000020f027210 */ /* 0x000fc40007fde0ff */
[----:B------:R-:W-:Y:S02]  /*a890*/  PRMT R0, R127, 0x9910, RZ ;  /* 0x000099107f007816 */ /* 0x000fe400000000ff */
[----:B------:R-:W-:Y:S02]  /*a8a0*/  PRMT R17, R129, 0x9910, RZ ;  /* 0x0000991081117816 */ /* 0x000fe400000000ff */
[----:B------:R-:W-:Y:S02]  /*a8b0*/  LEA.HI.X.SX32 R3, R15, R3, 0x1, P6 ;  /* 0x000000030f037211 */ /* 0x000fe400030f0eff */
[----:B------:R-:W-:Y:S02]  /*a8c0*/  SHF.R.S32.HI R15, RZ, 0x8, R0 ;  /* 0x00000008ff0f7819 */ /* 0x000fe40000011400 */
[----:B------:R-:W-:-:S03]  /*a8d0*/  SHF.R.S32.HI R17, RZ, 0x8, R17 ;  /* 0x00000008ff117819 */ /* 0x000fc60000011411 */
[----:B------:R3:W-:Y:S04]  /*a8e0*/  @P4 STG.E.U8 desc[UR18][R8.64], R15 ;  /* 0x0000000f08004986 */ /* 0x0007e8000c101112 */
[----:B------:R3:W-:Y:S04]  /*a8f0*/  @P3 STG.E.U8 desc[UR18][R10.64], R129 ;  /* 0x000000810a003986 */ /* 0x0007e8000c101112 */
[----:B------:R3:W-:Y:S04]  /*a900*/  @P2 STG.E.U8 desc[UR18][R12.64], R17 ;  /* 0x000000110c002986 */ /* 0x0007e8000c101112 */
[----:B------:R3:W-:Y:S04]  /*a910*/  @P1 STG.E.U8 desc[UR18][R2.64], R131 ;  /* 0x0000008302001986 */ /* 0x0007e8000c101112 */
[----:B------:R3:W-:Y:S01]  /*a920*/  @P0 STG.E.U8 desc[UR18][R4.64], R19 ;  /* 0x0000001304000986 */ /* 0x0007e2000c101112 */
[----:B------:R-:W-:Y:S06]  /*a930*/  BAR.SYNC.DEFER_BLOCKING 0x0 ;  /* 0x0000000000007b1d */ /* 0x000fec0000010000 */
[----:B------:R-:W-:Y:S05]  /*a940*/  BRA.U UP0, `(.L_x_13) ;  /* 0x0000000100a07547 */ /* 0x000fea000b800000 */
[----:B------:R-:W0:Y:S01]  /*a950*/  S2UR UR5, SR_CgaCtaId ;  /* 0x00000000000579c3 */ /* 0x000e220000008800 */
[----:B------:R-:W-:Y:S01]  /*a960*/  NOP ;  /* 0x0000000000007918 */ /* 0x000fe20000000000 */
[----:B------:R-:W-:Y:S01]  /*a970*/  UMOV UR4, 0x50 ;  /* 0x0000005000047882 */ /* 0x000fe20000000000 */
[----:B------:R-:W-:Y:S02]  /*a980*/  IMAD.U32 R0, RZ, RZ, UR17 ;  /* 0x00000011ff007e24 */ /* 0x000fe4000f8e00ff */
[----:B---3--:R-:W-:Y:S02]  /*a990*/  IMAD.MOV.U32 R3, RZ, RZ, 0xf ;  /* 0x0000000fff037424 */ /* 0x008fe400078e00ff */
[----:B------:R-:W-:Y:S01]  /*a9a0*/  IMAD.MOV.U32 R7, RZ, RZ, 0x1 ;  /* 0x00000001ff077424 */ /* 0x000fe200078e00ff */
[----:B------:R-:W-:-:S04]  /*a9b0*/  LOP3.LUT R0, R0, 0xffff, RZ, 0xc0, !PT ;  /* 0x0000ffff00007812 */ /* 0x000fc800078ec0ff */
[----:B------:R-:W-:-:S05]  /*a9c0*/  SHF.R.U32.HI R0, RZ, 0x5, R0 ;  /* 0x00000005ff007819 */ /* 0x000fca0000011600 */
[----:B------:R-:W-:Y:S01]  /*a9d0*/  VIADD R2, R0, 0x10 ;  /* 0x0000001000027836 */ /* 0x000fe20000000000 */
[----:B------:R-:W-:Y:S01]  /*a9e0*/  SHF.L.U32 R0, R3, R0, RZ ;  /* 0x0000000003007219 */ /* 0x000fe200000006ff */
[----:B0-----:R-:W-:-:S03]  /*a9f0*/  ULEA UR6, UR5, UR4, 0x18 ;  /* 0x0000000405067291 */ /* 0x001fc6000f8ec0ff */
[----:B------:R-:W-:-:S04]  /*aa00*/  SHF.L.U32 R3, R7, R2, RZ ;  /* 0x0000000207037219 */ /* 0x000fc800000006ff */
[----:B------:R-:W-:Y:S02]  /*aa10*/  LOP3.LUT R0, R3, R0, RZ, 0xfc, !PT ;  /* 0x0000000003007212 */ /* 0x000fe400078efcff */
[----:B------:R-:W0:Y:S02]  /*aa20*/  LDS R5, [UR6] ;  /* 0x00000006ff057984 */ /* 0x000e240008000800 */
[C---:B------:R-:W-:Y:S02]  /*aa30*/  LOP3.LUT R2, R0.reuse, 0xffff, RZ, 0xc0, !PT ;  /* 0x0000ffff00027812 */ /* 0x040fe400078ec0ff */
[----:B0-----:R-:W-:-:S04]  /*aa40*/  LOP3.LUT R3, R0, 0xffff, R5, 0x80, !PT ;  /* 0x0000ffff00037812 */ /* 0x001fc800078e8005 */
[----:B------:R-:W-:-:S13]  /*aa50*/  ISETP.NE.AND P0, PT, R3, R2, PT ;  /* 0x000000020300720c */ /* 0x000fda0003f05270 */
[----:B------:R-:W-:Y:S05]  /*aa60*/  @P0 BRA `(.L_x_14) ;  /* 0x0000000000500947 */ /* 0x000fea0003800000 */
[----:B------:R-:W-:Y:S02]  /*aa70*/  SHF.R.U32.HI R5, RZ, 0x10, R5 ;  /* 0x00000010ff057819 */ /* 0x000fe40000011605 */
[----:B------:R-:W-:-:S04]  /*aa80*/  SHF.R.U32.HI R2, RZ, 0x10, R0 ;  /* 0x00000010ff027819 */ /* 0x000fc80000011600 */
[----:B------:R-:W-:-:S04]  /*aa90*/  LOP3.LUT R5, R5, R2, RZ, 0xc0, !PT ;  /* 0x0000000205057212 */ /* 0x000fc800078ec0ff */
[----:B------:R-:W-:-:S13]  /*aaa0*/  ISETP.NE.AND P0, PT, R5, R2, PT ;  /* 0x000000020500720c */ /* 0x000fda0003f05270 */
[----:B------:R-:W-:Y:S05]  /*aab0*/  @P0 BRA `(.L_x_15) ;  /* 0x0000000000300947 */ /* 0x000fea0003800000 */
[----:B------:R-:W-:Y:S01]  /*aac0*/  R2UR UR4, R0 ;  /* 0x00000000000472ca */ /* 0x000fe200000e0000 */
[----:B------:R-:W-:Y:S01]  /*aad0*/  VOTEU.ANY UR5, UPT, PT ;  /* 0x0000000000057886 */ /* 0x000fe200038e0100 */
[----:B------:R-:W0:Y:S01]  /*aae0*/  S2R R0, SR_LANEID ;  /* 0x0000000000007919 */ /* 0x000e220000000000 */
[----:B------:R-:W-:-:S10]  /*aaf0*/  UFLO.U32 UR5, UR5 ;  /* 0x00000005000572bd */ /* 0x000fd400080e0000 */
[----:B------:R-:W-:-:S06]  /*ab00*/  ULOP3.LUT UR4, URZ, UR4, URZ, 0x33, !UPT ;  /* 0x00000004ff047292 */ /* 0x000fcc000f8e33ff */
[----:B------:R-:W-:-:S04]  /*ab10*/  IMAD.U32 R2, RZ, RZ, UR4 ;  /* 0x00000004ff027e24 */ /* 0x000fc8000f8e00ff */
[----:B------:R-:W1:Y:S02]  /*ab20*/  REDUX UR7, R2 ;  /* 0x00000000020773c4 */ /* 0x000e640000000000 */
[----:B------:R2:W-:Y:S01]  /*ab30*/  UTCATOMSWS.AND URZ, UR4 ;  /* 0x0000000400ff79e3 */ /* 0x0005e20008000000 */
[----:B0-----:R-:W-:Y:S01]  /*ab40*/  ISETP.EQ.U32.AND P0, PT, R0, UR5, PT ;  /* 0x0000000500007c0c */ /* 0x001fe2000bf02070 */
[----:B-1----:R-:W-:-:S12]  /*ab50*/  IMAD.U32 R0, RZ, RZ, UR7 ;  /* 0x00000007ff007e24 */ /* 0x002fd8000f8e00ff */
[----:B------:R2:W-:Y:S01]  /*ab60*/  @P0 ATOMS.AND RZ, [UR6], R0 ;  /* 0x00000000ffff098c */ /* 0x0005e2000a800006 */
[----:B------:R-:W-:Y:S05]  /*ab70*/  BRA `(.L_x_13) ;  /* 0x0000000000147947 */ /* 0x000fea0003800000 */
.L_x_15:
[----:B------:R-:W-:-:S07]  /*ab80*/  MOV R2, 0xaba0 ;  /* 0x0000aba000027802 */ /* 0x000fce0000000f00 */
[----:B------:R-:W-:Y:S05]  /*ab90*/  CALL.REL.NOINC `($__internal_0_$__cuda_sm10x_tcgen05_guardrail_trap_col_being_dealloced_not_returned_by_alloc) ;  /* 0x00000000002c7944 */ /* 0x000fea0003c00000 */
[----:B------:R-:W-:Y:S05]  /*aba0*/  BRA `(.L_x_13) ;  /* 0x0000000000087947 */ /* 0x000fea0003800000 */
.L_x_14:
[----:B------:R-:W-:-:S07]  /*abb0*/  MOV R2, 0xabd0 ;  /* 0x0000abd000027802 */ /* 0x000fce0000000f00 */
[----:B------:R-:W-:Y:S05]  /*abc0*/  CALL.REL.NOINC `($__internal_2_$__cuda_sm10x_tcgen05_guardrail_trap_unallocated_columns_being_dealloced) ;  /* 0x0000000000387944 */ /* 0x000fea0003c00000 */
.L_x_13:
[----:B------:R-:W-:Y:S01]  /*abd0*/  NOP ;  /* 0x0000000000007918 */ /* 0x000fe20000000000 */
[----:B--2---:R-:W-:Y:S05]  /*abe0*/  EXIT ;  /* 0x000000000000794d */ /* 0x004fea0003800000 */
.L_x_8:
[----:B------:R-:W0:Y:S02]  /*abf0*/  SYNCS.PHASECHK.TRANS64.TRYWAIT P4, [UR13], R124 ;  /* 0x0000007cff0075a7 */ /* 0x000e24000808110d */
[----:B0-----:R-:W-:Y:S05]  /*ac00*/  @!P4 BRA `(.L_x_8) ;  /* 0xfffffffc00f8c947 */ /* 0x001fea000383ffff */
[----:B------:R-:W-:Y:S05]  /*ac10*/  BRA `(.L_x_16) ;  /* 0xffffff9c00fc7947 */ /* 0x000fea000383ffff */
.L_x_12:
[----:B------:R-:W0:Y:S02]  /*ac20*/  SYNCS.PHASECHK.TRANS64.TRYWAIT P0, [UR13], R3 ;  /* 0x00000003ff0075a7 */ /* 0x000e24000800110d */
[----:B0-----:R-:W-:Y:S05]  /*ac30*/  @!P0 BRA `(.L_x_12) ;  /* 0xfffffffc00f88947 */ /* 0x001fea000383ffff */
[----:B------:R-:W-:Y:S05]  /*ac40*/  BRA `(.L_x_11) ;  /* 0xffffffb8000c7947 */ /* 0x000fea000383ffff */
        .weak           $__internal_0_$__cuda_sm10x_tcgen05_guardrail_trap_col_being_dealloced_not_returned_by_alloc
        .type           $__internal_0_$__cuda_sm10x_tcgen05_guardrail_trap_col_being_dealloced_not_returned_by_alloc,@function
        .size           $__internal_0_$__cuda_sm10x_tcgen05_guardrail_trap_col_being_dealloced_not_returned_by_alloc,($__internal_1_$__cuda_sm10x_tcgen05_guardrail_trap_phase_invalid_during_alloc - $__internal_0_$__cuda_sm10x_tcgen05_guardrail_trap_col_being_dealloced_not_returned_by_alloc)
$__internal_0_$__cuda_sm10x_tcgen05_guardrail_trap_col_being_dealloced_not_returned_by_alloc:
[----:B------:R-:W-:Y:S05]  /*ac50*/  BPT.TRAP 0x1 ;  /* 0x000000040000795c */ /* 0x000fea0000300000 */
[----:B------:R-:W-:-:S04]  /*ac60*/  IMAD.MOV.U32 R3, RZ, RZ, 0x0 ;  /* 0x00000000ff037424 */ /* 0x000fc800078e00ff */
[----:B------:R-:W-:Y:S05]  /*ac70*/  RET.REL.NODEC R2 `(matmul_kernel) ;  /* 0xffffff5002e07950 */ /* 0x000fea0003c3ffff */
        .weak           $__internal_1_$__cuda_sm10x_tcgen05_guardrail_trap_phase_invalid_during_alloc
        .type           $__internal_1_$__cuda_sm10x_tcgen05_guardrail_trap_phase_invalid_during_alloc,@function
        .size           $__internal_1_$__cuda_sm10x_tcgen05_guardrail_trap_phase_invalid_during_alloc,($__internal_2_$__cuda_sm10x_tcgen05_guardrail_trap_unallocated_columns_being_dealloced - $__internal_1_$__cuda_sm10x_tcgen05_guardrail_trap_phase_invalid_during_alloc)
$__internal_1_$__cuda_sm10x_tcgen05_guardrail_trap_phase_invalid_during_alloc:
[----:B------:R-:W-:Y:S05]  /*ac80*/  BPT.TRAP 0x1 ;  /* 0x000000040000795c */ /* 0x000fea0000300000 */
[----:B------:R-:W-:-:S04]  /*ac90*/  IMAD.MOV.U32 R3, RZ, RZ, 0x0 ;  /* 0x00000000ff037424 */ /* 0x000fc800078e00ff */
[----:B------:R-:W-:Y:S05]  /*aca0*/  RET.REL.NODEC R2 `(matmul_kernel) ;  /* 0xffffff5002d47950 */ /* 0x000fea0003c3ffff */
        .weak           $__internal_2_$__cuda_sm10x_tcgen05_guardrail_trap_unallocated_columns_being_dealloced
        .type           $__internal_2_$__cuda_sm10x_tcgen05_guardrail_trap_unallocated_columns_being_dealloced,@function
        .size           $__internal_2_$__cuda_sm10x_tcgen05_guardrail_trap_unallocated_columns_being_dealloced,(.L_x_20 - $__internal_2_$__cuda_sm10x_tcgen05_guardrail_trap_unallocated_columns_being_dealloced)
$__internal_2_$__cuda_sm10x_tcgen05_guardrail_trap_unallocated_columns_being_dealloced:
[----:B------:R-:W-:Y:S05]  /*acb0*/  BPT.TRAP 0x1 ;  /* 0x000000040000795c */ /* 0x000fea0000300000 */
[----:B------:R-:W-:-:S04]  /*acc0*/  IMAD.MOV.U32 R3, RZ, RZ, 0x0 ;  /* 0x00000000ff037424 */ /* 0x000fc800078e00ff */
[----:B------:R-:W-:Y:S05]  /*acd0*/  RET.REL.NODEC R2 `(matmul_kernel) ;  /* 0xffffff5002c87950 */ /* 0x000fea0003c3ffff */
.L_x_17:
[----:B------:R-:W-:-:S00]  /*ace0*/  BRA `(.L_x_17) ;  /* 0xfffffffc00fc7947 */ /* 0x000fc0000383ffff */
[----:B------:R-:W-:-:S00]  /*acf0*/  NOP ;  /* 0x0000000000007918 */ /* 0x000fc00000000000 */
        /* <DEDUP_REMOVED lines=8> */
.L_x_20:


//--------------------- .nv.shared.matmul_kernel  --------------------------
	.section	.nv.shared.matmul_kernel,"aw",@nobits
	.sectionflags	@""
	.align	16
	.zero		1024


//--------------------- .nv.shared.reserved.0     --------------------------
	.section	.nv.shared.reserved.0,"aw",@nobits
	.align	8
	.weak		__nv_reservedSMEM_offset_0_alias
	.size		__nv_reservedSMEM_offset_0_alias, 0, 64
	.other		__nv_reservedSMEM_offset_0_alias,@"STO_CUDA_RESERVED_SHARED STV_DEFAULT"
__nv_reservedSMEM_offset_0_alias:
	.zero		0
.nv.shared.reserved.0:
	.zero		64
	.weak		__nv_reservedSMEM_allocation_phase
	.type		__nv_reservedSMEM_allocation_phase,@object
	.size		__nv_reservedSMEM_allocation_phase,(.L_0 - __nv_reservedSMEM_allocation_phase)
__nv_reservedSMEM_allocation_phase:
	.zero		1
.L_0:
	.zero		7
	.weak		__nv_reservedSMEM_devtool_atexit_pc
	.type		__nv_reservedSMEM_devtool_atexit_pc,@object
	.size		__nv_reservedSMEM_devtool_atexit_pc,(__nv_reservedSMEM_allocation_mask - __nv_reservedSMEM_devtool_atexit_pc)
__nv_reservedSMEM_devtool_atexit_pc:
	.zero		8
	.weak		__nv_reservedSMEM_allocation_mask
	.type		__nv_reservedSMEM_allocation_mask,@object
	.size		__nv_reservedSMEM_allocation_mask,(.L_2 - __nv_reservedSMEM_allocation_mask)
__nv_reservedSMEM_allocation_mask:
	.zero		4
.L_2:


//--------------------- .nv.constant0.matmul_kernel --------------------------
	.section	.nv.constant0.matmul_kernel,"a",@progbits
	.sectionflags	@""
	.align	4
.nv.constant0.matmul_kernel:
	.zero		976


//--------------------- SYMBOLS --------------------------

	.type		.nv.reservedSmem.offset0,@object
	.size		.nv.reservedSmem.offset0,0x4
	.type		.nv.reservedSmem.cap,@object
	.size		.nv.reservedSmem.cap,0x4
